	.headerflags	@"EF_CUDA_TEXMODE_UNIFIED EF_CUDA_64BIT_ADDRESS EF_CUDA_SM86 EF_CUDA_VIRTUAL_SM(EF_CUDA_SM86)"
	.elftype	@"ET_EXEC"


//--------------------- .nv.info                  --------------------------
	.section	.nv.info,"",@"SHT_CUDA_INFO"
	.align	4


	//----- nvinfo : EIATTR_REGCOUNT
	.align		4
        /*0000*/ 	.byte	0x04, 0x2f
        /*0002*/ 	.short	(.L_3 - .L_2)
	.align		4
.L_2:
        /*0004*/ 	.word	index@(l2norm_fwd_kernel)
        /*0008*/ 	.word	0x000000ff


	//----- nvinfo : EIATTR_MAX_STACK_SIZE
	.align		4
.L_3:
        /*000c*/ 	.byte	0x04, 0x23
        /*000e*/ 	.short	(.L_5 - .L_4)
	.align		4
.L_4:
        /*0010*/ 	.word	index@(l2norm_fwd_kernel)
        /*0014*/ 	.word	0x00000000


	//----- nvinfo : EIATTR_MIN_STACK_SIZE
	.align		4
.L_5:
        /*0018*/ 	.byte	0x04, 0x12
        /*001a*/ 	.short	(.L_7 - .L_6)
	.align		4
.L_6:
        /*001c*/ 	.word	index@(l2norm_fwd_kernel)
        /*0020*/ 	.word	0x000002b0


	//----- nvinfo : EIATTR_FRAME_SIZE
	.align		4
.L_7:
        /*0024*/ 	.byte	0x04, 0x11
        /*0026*/ 	.short	(.L_9 - .L_8)
	.align		4
.L_8:
        /*0028*/ 	.word	index@(l2norm_fwd_kernel)
        /*002c*/ 	.word	0x000002b0
.L_9:


//--------------------- .nv.info.l2norm_fwd_kernel --------------------------
	.section	.nv.info.l2norm_fwd_kernel,"",@"SHT_CUDA_INFO"
	.align	4


	//----- nvinfo : EIATTR_CUDA_API_VERSION
	.align		4
        /*0000*/ 	.byte	0x04, 0x37
        /*0002*/ 	.short	(.L_11 - .L_10)
.L_10:
        /*0004*/ 	.word	0x0000007b


	//----- nvinfo : EIATTR_SW2861232_WAR
	.align		4
.L_11:
        /*0008*/ 	.byte	0x01, 0x35
	.zero		2


	//----- nvinfo : EIATTR_PARAM_CBANK
	.align		4
        /*000c*/ 	.byte	0x04, 0x0a
        /*000e*/ 	.short	(.L_13 - .L_12)
	.align		4
.L_12:
        /*0010*/ 	.word	index@(.nv.constant0.l2norm_fwd_kernel)
        /*0014*/ 	.short	0x0160
        /*0016*/ 	.short	0x001c


	//----- nvinfo : EIATTR_CBANK_PARAM_SIZE
	.align		4
.L_13:
        /*0018*/ 	.byte	0x03, 0x19
        /*001a*/ 	.short	0x001c


	//----- nvinfo : EIATTR_KPARAM_INFO
	.align		4
        /*001c*/ 	.byte	0x04, 0x17
        /*001e*/ 	.short	(.L_15 - .L_14)
.L_14:
        /*0020*/ 	.word	0x00000000
        /*0024*/ 	.short	0x0003
        /*0026*/ 	.short	0x0018
        /*0028*/ 	.byte	0x00, 0xf0, 0x11, 0x00


	//----- nvinfo : EIATTR_KPARAM_INFO
	.align		4
.L_15:
        /*002c*/ 	.byte	0x04, 0x17
        /*002e*/ 	.short	(.L_17 - .L_16)
.L_16:
        /*0030*/ 	.word	0x00000000
        /*0034*/ 	.short	0x0002
        /*0036*/ 	.short	0x0010
        /*0038*/ 	.byte	0x00, 0xf0, 0x21, 0x00


	//----- nvinfo : EIATTR_KPARAM_INFO
	.align		4
.L_17:
        /*003c*/ 	.byte	0x04, 0x17
        /*003e*/ 	.short	(.L_19 - .L_18)
.L_18:
        /*0040*/ 	.word	0x00000000
        /*0044*/ 	.short	0x0001
        /*0046*/ 	.short	0x0008
        /*0048*/ 	.byte	0x00, 0xf0, 0x21, 0x00


	//----- nvinfo : EIATTR_KPARAM_INFO
	.align		4
.L_19:
        /*004c*/ 	.byte	0x04, 0x17
        /*004e*/ 	.short	(.L_21 - .L_20)
.L_20:
        /*0050*/ 	.word	0x00000000
        /*0054*/ 	.short	0x0000
        /*0056*/ 	.short	0x0000
        /*0058*/ 	.byte	0x00, 0xf0, 0x21, 0x00


	//----- nvinfo : EIATTR_MAXREG_COUNT
	.align		4
.L_21:
        /*005c*/ 	.byte	0x03, 0x1b
        /*005e*/ 	.short	0x00ff


	//----- nvinfo : EIATTR_COOP_GROUP_MASK_REGIDS
	.align		4
        /*0060*/ 	.byte	0x04, 0x29
        /*0062*/ 	.short	(.L_23 - .L_22)


	//   ....[0]....
.L_22:
        /*0064*/ 	.word	0xffffffff


	//   ....[1]....
        /*0068*/ 	.word	0xffffffff


	//   ....[2]....
        /*006c*/ 	.word	0xffffffff


	//   ....[3]....
        /*0070*/ 	.word	0xffffffff


	//   ....[4]....
        /*0074*/ 	.word	0xffffffff


	//   ....[5]....
        /*0078*/ 	.word	0xffffffff


	//   ....[6]....
        /*007c*/ 	.word	0xffffffff


	//   ....[7]....
        /*0080*/ 	.word	0xffffffff


	//   ....[8]....
        /*0084*/ 	.word	0xffffffff


	//   ....[9]....
        /*0088*/ 	.word	0xffffffff


	//   ....[10]....
        /*008c*/ 	.word	0xffffffff


	//   ....[11]....
        /*0090*/ 	.word	0xffffffff


	//   ....[12]....
        /*0094*/ 	.word	0xffffffff


	//   ....[13]....
        /*0098*/ 	.word	0xffffffff


	//   ....[14]....
        /*009c*/ 	.word	0xffffffff


	//   ....[15]....
        /*00a0*/ 	.word	0xffffffff


	//   ....[16]....
        /*00a4*/ 	.word	0xffffffff


	//   ....[17]....
        /*00a8*/ 	.word	0xffffffff


	//   ....[18]....
        /*00ac*/ 	.word	0xffffffff


	//   ....[19]....
        /*00b0*/ 	.word	0xffffffff


	//   ....[20]....
        /*00b4*/ 	.word	0xffffffff


	//   ....[21]....
        /*00b8*/ 	.word	0xffffffff


	//   ....[22]....
        /*00bc*/ 	.word	0xffffffff


	//   ....[23]....
        /*00c0*/ 	.word	0xffffffff


	//   ....[24]....
        /*00c4*/ 	.word	0xffffffff


	//   ....[25]....
        /*00c8*/ 	.word	0xffffffff


	//   ....[26]....
        /*00cc*/ 	.word	0xffffffff


	//   ....[27]....
        /*00d0*/ 	.word	0xffffffff


	//   ....[28]....
        /*00d4*/ 	.word	0xffffffff


	//   ....[29]....
        /*00d8*/ 	.word	0xffffffff


	//   ....[30]....
        /*00dc*/ 	.word	0xffffffff


	//   ....[31]....
        /*00e0*/ 	.word	0xffffffff


	//   ....[32]....
        /*00e4*/ 	.word	0xffffffff


	//   ....[33]....
        /*00e8*/ 	.word	0xffffffff


	//   ....[34]....
        /*00ec*/ 	.word	0xffffffff


	//   ....[35]....
        /*00f0*/ 	.word	0xffffffff


	//   ....[36]....
        /*00f4*/ 	.word	0xffffffff


	//   ....[37]....
        /*00f8*/ 	.word	0xffffffff


	//   ....[38]....
        /*00fc*/ 	.word	0xffffffff


	//   ....[39]....
        /*0100*/ 	.word	0xffffffff


	//   ....[40]....
        /*0104*/ 	.word	0xffffffff


	//   ....[41]....
        /*0108*/ 	.word	0xffffffff


	//   ....[42]....
        /*010c*/ 	.word	0xffffffff


	//   ....[43]....
        /*0110*/ 	.word	0xffffffff


	//   ....[44]....
        /*0114*/ 	.word	0xffffffff


	//   ....[45]....
        /*0118*/ 	.word	0xffffffff


	//   ....[46]....
        /*011c*/ 	.word	0xffffffff


	//   ....[47]....
        /*0120*/ 	.word	0xffffffff


	//   ....[48]....
        /*0124*/ 	.word	0xffffffff


	//   ....[49]....
        /*0128*/ 	.word	0xffffffff


	//   ....[50]....
        /*012c*/ 	.word	0xffffffff


	//   ....[51]....
        /*0130*/ 	.word	0xffffffff


	//   ....[52]....
        /*0134*/ 	.word	0xffffffff


	//   ....[53]....
        /*0138*/ 	.word	0xffffffff


	//   ....[54]....
        /*013c*/ 	.word	0xffffffff


	//   ....[55]....
        /*0140*/ 	.word	0xffffffff


	//   ....[56]....
        /*0144*/ 	.word	0xffffffff


	//   ....[57]....
        /*0148*/ 	.word	0xffffffff


	//   ....[58]....
        /*014c*/ 	.word	0xffffffff


	//   ....[59]....
        /*0150*/ 	.word	0xffffffff


	//   ....[60]....
        /*0154*/ 	.word	0xffffffff


	//   ....[61]....
        /*0158*/ 	.word	0xffffffff


	//   ....[62]....
        /*015c*/ 	.word	0xffffffff


	//   ....[63]....
        /*0160*/ 	.word	0xffffffff


	//   ....[64]....
        /*0164*/ 	.word	0xffffffff


	//   ....[65]....
        /*0168*/ 	.word	0xffffffff


	//   ....[66]....
        /*016c*/ 	.word	0xffffffff


	//   ....[67]....
        /*0170*/ 	.word	0xffffffff


	//   ....[68]....
        /*0174*/ 	.word	0xffffffff


	//   ....[69]....
        /*0178*/ 	.word	0xffffffff


	//   ....[70]....
        /*017c*/ 	.word	0xffffffff


	//   ....[71]....
        /*0180*/ 	.word	0xffffffff


	//   ....[72]....
        /*0184*/ 	.word	0xffffffff


	//   ....[73]....
        /*0188*/ 	.word	0xffffffff


	//   ....[74]....
        /*018c*/ 	.word	0xffffffff


	//   ....[75]....
        /*0190*/ 	.word	0xffffffff


	//   ....[76]....
        /*0194*/ 	.word	0xffffffff


	//   ....[77]....
        /*0198*/ 	.word	0xffffffff


	//   ....[78]....
        /*019c*/ 	.word	0xffffffff


	//   ....[79]....
        /*01a0*/ 	.word	0xffffffff


	//   ....[80]....
        /*01a4*/ 	.word	0xffffffff


	//   ....[81]....
        /*01a8*/ 	.word	0xffffffff


	//   ....[82]....
        /*01ac*/ 	.word	0xffffffff


	//   ....[83]....
        /*01b0*/ 	.word	0xffffffff


	//   ....[84]....
        /*01b4*/ 	.word	0xffffffff


	//   ....[85]....
        /*01b8*/ 	.word	0xffffffff


	//   ....[86]....
        /*01bc*/ 	.word	0xffffffff


	//   ....[87]....
        /*01c0*/ 	.word	0xffffffff


	//   ....[88]....
        /*01c4*/ 	.word	0xffffffff


	//   ....[89]....
        /*01c8*/ 	.word	0xffffffff


	//   ....[90]....
        /*01cc*/ 	.word	0xffffffff


	//   ....[91]....
        /*01d0*/ 	.word	0xffffffff


	//   ....[92]....
        /*01d4*/ 	.word	0xffffffff


	//   ....[93]....
        /*01d8*/ 	.word	0xffffffff


	//   ....[94]....
        /*01dc*/ 	.word	0xffffffff


	//   ....[95]....
        /*01e0*/ 	.word	0xffffffff


	//   ....[96]....
        /*01e4*/ 	.word	0xffffffff


	//   ....[97]....
        /*01e8*/ 	.word	0xffffffff


	//   ....[98]....
        /*01ec*/ 	.word	0xffffffff


	//   ....[99]....
        /*01f0*/ 	.word	0xffffffff


	//   ....[100]....
        /*01f4*/ 	.word	0xffffffff


	//   ....[101]....
        /*01f8*/ 	.word	0xffffffff


	//   ....[102]....
        /*01fc*/ 	.word	0xffffffff


	//   ....[103]....
        /*0200*/ 	.word	0xffffffff


	//   ....[104]....
        /*0204*/ 	.word	0xffffffff


	//   ....[105]....
        /*0208*/ 	.word	0xffffffff


	//   ....[106]....
        /*020c*/ 	.word	0xffffffff


	//   ....[107]....
        /*0210*/ 	.word	0xffffffff


	//   ....[108]....
        /*0214*/ 	.word	0xffffffff


	//   ....[109]....
        /*0218*/ 	.word	0xffffffff


	//   ....[110]....
        /*021c*/ 	.word	0xffffffff


	//   ....[111]....
        /*0220*/ 	.word	0xffffffff


	//   ....[112]....
        /*0224*/ 	.word	0xffffffff


	//   ....[113]....
        /*0228*/ 	.word	0xffffffff


	//   ....[114]....
        /*022c*/ 	.word	0xffffffff


	//   ....[115]....
        /*0230*/ 	.word	0xffffffff


	//   ....[116]....
        /*0234*/ 	.word	0xffffffff


	//   ....[117]....
        /*0238*/ 	.word	0xffffffff


	//   ....[118]....
        /*023c*/ 	.word	0xffffffff


	//   ....[119]....
        /*0240*/ 	.word	0xffffffff


	//   ....[120]....
        /*0244*/ 	.word	0xffffffff


	//   ....[121]....
        /*0248*/ 	.word	0xffffffff


	//   ....[122]....
        /*024c*/ 	.word	0xffffffff


	//   ....[123]....
        /*0250*/ 	.word	0xffffffff


	//   ....[124]....
        /*0254*/ 	.word	0xffffffff


	//   ....[125]....
        /*0258*/ 	.word	0xffffffff


	//   ....[126]....
        /*025c*/ 	.word	0xffffffff


	//   ....[127]....
        /*0260*/ 	.word	0xffffffff


	//   ....[128]....
        /*0264*/ 	.word	0xffffffff


	//   ....[129]....
        /*0268*/ 	.word	0xffffffff


	//   ....[130]....
        /*026c*/ 	.word	0xffffffff


	//   ....[131]....
        /*0270*/ 	.word	0xffffffff


	//   ....[132]....
        /*0274*/ 	.word	0xffffffff


	//   ....[133]....
        /*0278*/ 	.word	0xffffffff


	//   ....[134]....
        /*027c*/ 	.word	0xffffffff


	//   ....[135]....
        /*0280*/ 	.word	0xffffffff


	//   ....[136]....
        /*0284*/ 	.word	0xffffffff


	//   ....[137]....
        /*0288*/ 	.word	0xffffffff


	//   ....[138]....
        /*028c*/ 	.word	0xffffffff


	//   ....[139]....
        /*0290*/ 	.word	0xffffffff


	//   ....[140]....
        /*0294*/ 	.word	0xffffffff


	//   ....[141]....
        /*0298*/ 	.word	0xffffffff


	//   ....[142]....
        /*029c*/ 	.word	0xffffffff


	//   ....[143]....
        /*02a0*/ 	.word	0xffffffff


	//   ....[144]....
        /*02a4*/ 	.word	0xffffffff


	//   ....[145]....
        /*02a8*/ 	.word	0xffffffff


	//   ....[146]....
        /*02ac*/ 	.word	0xffffffff


	//   ....[147]....
        /*02b0*/ 	.word	0xffffffff


	//   ....[148]....
        /*02b4*/ 	.word	0xffffffff


	//   ....[149]....
        /*02b8*/ 	.word	0xffffffff


	//   ....[150]....
        /*02bc*/ 	.word	0xffffffff


	//   ....[151]....
        /*02c0*/ 	.word	0xffffffff


	//   ....[152]....
        /*02c4*/ 	.word	0xffffffff


	//   ....[153]....
        /*02c8*/ 	.word	0xffffffff


	//   ....[154]....
        /*02cc*/ 	.word	0xffffffff


	//   ....[155]....
        /*02d0*/ 	.word	0xffffffff


	//   ....[156]....
        /*02d4*/ 	.word	0xffffffff


	//   ....[157]....
        /*02d8*/ 	.word	0xffffffff


	//   ....[158]....
        /*02dc*/ 	.word	0xffffffff


	//   ....[159]....
        /*02e0*/ 	.word	0xffffffff


	//   ....[160]....
        /*02e4*/ 	.word	0xffffffff


	//   ....[161]....
        /*02e8*/ 	.word	0xffffffff


	//   ....[162]....
        /*02ec*/ 	.word	0xffffffff


	//   ....[163]....
        /*02f0*/ 	.word	0xffffffff


	//   ....[164]....
        /*02f4*/ 	.word	0xffffffff


	//   ....[165]....
        /*02f8*/ 	.word	0xffffffff


	//   ....[166]....
        /*02fc*/ 	.word	0xffffffff


	//   ....[167]....
        /*0300*/ 	.word	0xffffffff


	//   ....[168]....
        /*0304*/ 	.word	0xffffffff


	//   ....[169]....
        /*0308*/ 	.word	0xffffffff


	//   ....[170]....
        /*030c*/ 	.word	0xffffffff


	//   ....[171]....
        /*0310*/ 	.word	0xffffffff


	//   ....[172]....
        /*0314*/ 	.word	0xffffffff


	//   ....[173]....
        /*0318*/ 	.word	0xffffffff


	//   ....[174]....
        /*031c*/ 	.word	0xffffffff


	//   ....[175]....
        /*0320*/ 	.word	0xffffffff


	//   ....[176]....
        /*0324*/ 	.word	0xffffffff


	//   ....[177]....
        /*0328*/ 	.word	0xffffffff


	//   ....[178]....
        /*032c*/ 	.word	0xffffffff


	//   ....[179]....
        /*0330*/ 	.word	0xffffffff


	//   ....[180]....
        /*0334*/ 	.word	0xffffffff


	//   ....[181]....
        /*0338*/ 	.word	0xffffffff


	//   ....[182]....
        /*033c*/ 	.word	0xffffffff


	//   ....[183]....
        /*0340*/ 	.word	0xffffffff


	//   ....[184]....
        /*0344*/ 	.word	0xffffffff


	//   ....[185]....
        /*0348*/ 	.word	0xffffffff


	//   ....[186]....
        /*034c*/ 	.word	0xffffffff


	//   ....[187]....
        /*0350*/ 	.word	0xffffffff


	//   ....[188]....
        /*0354*/ 	.word	0xffffffff


	//   ....[189]....
        /*0358*/ 	.word	0xffffffff


	//   ....[190]....
        /*035c*/ 	.word	0xffffffff


	//   ....[191]....
        /*0360*/ 	.word	0xffffffff


	//   ....[192]....
        /*0364*/ 	.word	0xffffffff


	//   ....[193]....
        /*0368*/ 	.word	0xffffffff


	//   ....[194]....
        /*036c*/ 	.word	0xffffffff


	//   ....[195]....
        /*0370*/ 	.word	0xffffffff


	//   ....[196]....
        /*0374*/ 	.word	0xffffffff


	//   ....[197]....
        /*0378*/ 	.word	0xffffffff


	//   ....[198]....
        /*037c*/ 	.word	0xffffffff


	//   ....[199]....
        /*0380*/ 	.word	0xffffffff


	//   ....[200]....
        /*0384*/ 	.word	0xffffffff


	//   ....[201]....
        /*0388*/ 	.word	0xffffffff


	//   ....[202]....
        /*038c*/ 	.word	0xffffffff


	//   ....[203]....
        /*0390*/ 	.word	0xffffffff


	//   ....[204]....
        /*0394*/ 	.word	0xffffffff


	//   ....[205]....
        /*0398*/ 	.word	0xffffffff


	//   ....[206]....
        /*039c*/ 	.word	0xffffffff


	//   ....[207]....
        /*03a0*/ 	.word	0xffffffff


	//   ....[208]....
        /*03a4*/ 	.word	0xffffffff


	//   ....[209]....
        /*03a8*/ 	.word	0xffffffff


	//   ....[210]....
        /*03ac*/ 	.word	0xffffffff


	//   ....[211]....
        /*03b0*/ 	.word	0xffffffff


	//   ....[212]....
        /*03b4*/ 	.word	0xffffffff


	//   ....[213]....
        /*03b8*/ 	.word	0xffffffff


	//   ....[214]....
        /*03bc*/ 	.word	0xffffffff


	//   ....[215]....
        /*03c0*/ 	.word	0xffffffff


	//   ....[216]....
        /*03c4*/ 	.word	0xffffffff


	//   ....[217]....
        /*03c8*/ 	.word	0xffffffff


	//   ....[218]....
        /*03cc*/ 	.word	0xffffffff


	//   ....[219]....
        /*03d0*/ 	.word	0xffffffff


	//   ....[220]....
        /*03d4*/ 	.word	0xffffffff


	//   ....[221]....
        /*03d8*/ 	.word	0xffffffff


	//   ....[222]....
        /*03dc*/ 	.word	0xffffffff


	//   ....[223]....
        /*03e0*/ 	.word	0xffffffff


	//   ....[224]....
        /*03e4*/ 	.word	0xffffffff


	//   ....[225]....
        /*03e8*/ 	.word	0xffffffff


	//   ....[226]....
        /*03ec*/ 	.word	0xffffffff


	//   ....[227]....
        /*03f0*/ 	.word	0xffffffff


	//   ....[228]....
        /*03f4*/ 	.word	0xffffffff


	//   ....[229]....
        /*03f8*/ 	.word	0xffffffff


	//   ....[230]....
        /*03fc*/ 	.word	0xffffffff


	//   ....[231]....
        /*0400*/ 	.word	0xffffffff


	//   ....[232]....
        /*0404*/ 	.word	0xffffffff


	//   ....[233]....
        /*0408*/ 	.word	0xffffffff


	//   ....[234]....
        /*040c*/ 	.word	0xffffffff


	//   ....[235]....
        /*0410*/ 	.word	0xffffffff


	//   ....[236]....
        /*0414*/ 	.word	0xffffffff


	//   ....[237]....
        /*0418*/ 	.word	0xffffffff


	//   ....[238]....
        /*041c*/ 	.word	0xffffffff


	//   ....[239]....
        /*0420*/ 	.word	0xffffffff


	//   ....[240]....
        /*0424*/ 	.word	0xffffffff


	//   ....[241]....
        /*0428*/ 	.word	0xffffffff


	//   ....[242]....
        /*042c*/ 	.word	0xffffffff


	//   ....[243]....
        /*0430*/ 	.word	0xffffffff


	//   ....[244]....
        /*0434*/ 	.word	0xffffffff


	//   ....[245]....
        /*0438*/ 	.word	0xffffffff


	//   ....[246]....
        /*043c*/ 	.word	0xffffffff


	//   ....[247]....
        /*0440*/ 	.word	0xffffffff


	//   ....[248]....
        /*0444*/ 	.word	0xffffffff


	//   ....[249]....
        /*0448*/ 	.word	0xffffffff


	//   ....[250]....
        /*044c*/ 	.word	0xffffffff


	//   ....[251]....
        /*0450*/ 	.word	0xffffffff


	//   ....[252]....
        /*0454*/ 	.word	0xffffffff


	//   ....[253]....
        /*0458*/ 	.word	0xffffffff


	//   ....[254]....
        /*045c*/ 	.word	0xffffffff


	//   ....[255]....
        /*0460*/ 	.word	0xffffffff


	//----- nvinfo : EIATTR_COOP_GROUP_INSTR_OFFSETS
	.align		4
.L_23:
        /*0464*/ 	.byte	0x04, 0x28
        /*0466*/ 	.short	(.L_25 - .L_24)


	//   ....[0]....
.L_24:
        /*0468*/ 	.word	0x00000c10


	//   ....[1]....
        /*046c*/ 	.word	0x00000d10


	//   ....[2]....
        /*0470*/ 	.word	0x00000e10


	//   ....[3]....
        /*0474*/ 	.word	0x00000f10


	//   ....[4]....
        /*0478*/ 	.word	0x000048d0


	//   ....[5]....
        /*047c*/ 	.word	0x000048f0


	//   ....[6]....
        /*0480*/ 	.word	0x00004910


	//   ....[7]....
        /*0484*/ 	.word	0x00004930


	//   ....[8]....
        /*0488*/ 	.word	0x00004c70


	//   ....[9]....
        /*048c*/ 	.word	0x00004c90


	//   ....[10]....
        /*0490*/ 	.word	0x00004cb0


	//   ....[11]....
        /*0494*/ 	.word	0x00004cd0


	//   ....[12]....
        /*0498*/ 	.word	0x00005000


	//   ....[13]....
        /*049c*/ 	.word	0x00005020


	//   ....[14]....
        /*04a0*/ 	.word	0x00005040


	//   ....[15]....
        /*04a4*/ 	.word	0x00005060


	//   ....[16]....
        /*04a8*/ 	.word	0x00005360


	//   ....[17]....
        /*04ac*/ 	.word	0x00005380


	//   ....[18]....
        /*04b0*/ 	.word	0x000053a0


	//   ....[19]....
        /*04b4*/ 	.word	0x000053c0


	//   ....[20]....
        /*04b8*/ 	.word	0x00005700


	//   ....[21]....
        /*04bc*/ 	.word	0x00005720


	//   ....[22]....
        /*04c0*/ 	.word	0x00005740


	//   ....[23]....
        /*04c4*/ 	.word	0x00005760


	//   ....[24]....
        /*04c8*/ 	.word	0x00005a60


	//   ....[25]....
        /*04cc*/ 	.word	0x00005a80


	//   ....[26]....
        /*04d0*/ 	.word	0x00005aa0


	//   ....[27]....
        /*04d4*/ 	.word	0x00005ac0


	//   ....[28]....
        /*04d8*/ 	.word	0x00005dc0


	//   ....[29]....
        /*04dc*/ 	.word	0x00005de0


	//   ....[30]....
        /*04e0*/ 	.word	0x00005e00


	//   ....[31]....
        /*04e4*/ 	.word	0x00005e20


	//   ....[32]....
        /*04e8*/ 	.word	0x00006100


	//   ....[33]....
        /*04ec*/ 	.word	0x00006120


	//   ....[34]....
        /*04f0*/ 	.word	0x00006140


	//   ....[35]....
        /*04f4*/ 	.word	0x00006160


	//   ....[36]....
        /*04f8*/ 	.word	0x00006450


	//   ....[37]....
        /*04fc*/ 	.word	0x00006470


	//   ....[38]....
        /*0500*/ 	.word	0x00006490


	//   ....[39]....
        /*0504*/ 	.word	0x000064b0


	//   ....[40]....
        /*0508*/ 	.word	0x00006790


	//   ....[41]....
        /*050c*/ 	.word	0x000067b0


	//   ....[42]....
        /*0510*/ 	.word	0x000067d0


	//   ....[43]....
        /*0514*/ 	.word	0x000067f0


	//   ....[44]....
        /*0518*/ 	.word	0x00006ad0


	//   ....[45]....
        /*051c*/ 	.word	0x00006af0


	//   ....[46]....
        /*0520*/ 	.word	0x00006b10


	//   ....[47]....
        /*0524*/ 	.word	0x00006b30


	//   ....[48]....
        /*0528*/ 	.word	0x00006e10


	//   ....[49]....
        /*052c*/ 	.word	0x00006e30


	//   ....[50]....
        /*0530*/ 	.word	0x00006e50


	//   ....[51]....
        /*0534*/ 	.word	0x00006e70


	//   ....[52]....
        /*0538*/ 	.word	0x00007140


	//   ....[53]....
        /*053c*/ 	.word	0x00007160


	//   ....[54]....
        /*0540*/ 	.word	0x00007180


	//   ....[55]....
        /*0544*/ 	.word	0x000071a0


	//   ....[56]....
        /*0548*/ 	.word	0x00007490


	//   ....[57]....
        /*054c*/ 	.word	0x000074b0


	//   ....[58]....
        /*0550*/ 	.word	0x000074d0


	//   ....[59]....
        /*0554*/ 	.word	0x000074f0


	//   ....[60]....
        /*0558*/ 	.word	0x000077d0


	//   ....[61]....
        /*055c*/ 	.word	0x000077f0


	//   ....[62]....
        /*0560*/ 	.word	0x00007810


	//   ....[63]....
        /*0564*/ 	.word	0x00007830


	//   ....[64]....
        /*0568*/ 	.word	0x00007b20


	//   ....[65]....
        /*056c*/ 	.word	0x00007b40


	//   ....[66]....
        /*0570*/ 	.word	0x00007b60


	//   ....[67]....
        /*0574*/ 	.word	0x00007b80


	//   ....[68]....
        /*0578*/ 	.word	0x00007e60


	//   ....[69]....
        /*057c*/ 	.word	0x00007e80


	//   ....[70]....
        /*0580*/ 	.word	0x00007ea0


	//   ....[71]....
        /*0584*/ 	.word	0x00007ec0


	//   ....[72]....
        /*0588*/ 	.word	0x000081a0


	//   ....[73]....
        /*058c*/ 	.word	0x000081c0


	//   ....[74]....
        /*0590*/ 	.word	0x000081e0


	//   ....[75]....
        /*0594*/ 	.word	0x00008200


	//   ....[76]....
        /*0598*/ 	.word	0x000084e0


	//   ....[77]....
        /*059c*/ 	.word	0x00008500


	//   ....[78]....
        /*05a0*/ 	.word	0x00008520


	//   ....[79]....
        /*05a4*/ 	.word	0x00008540


	//   ....[80]....
        /*05a8*/ 	.word	0x00008820


	//   ....[81]....
        /*05ac*/ 	.word	0x00008840


	//   ....[82]....
        /*05b0*/ 	.word	0x00008860


	//   ....[83]....
        /*05b4*/ 	.word	0x00008880


	//   ....[84]....
        /*05b8*/ 	.word	0x00008b60


	//   ....[85]....
        /*05bc*/ 	.word	0x00008b80


	//   ....[86]....
        /*05c0*/ 	.word	0x00008ba0


	//   ....[87]....
        /*05c4*/ 	.word	0x00008bc0


	//   ....[88]....
        /*05c8*/ 	.word	0x00008ea0


	//   ....[89]....
        /*05cc*/ 	.word	0x00008ec0


	//   ....[90]....
        /*05d0*/ 	.word	0x00008ee0


	//   ....[91]....
        /*05d4*/ 	.word	0x00008f00


	//   ....[92]....
        /*05d8*/ 	.word	0x000091e0


	//   ....[93]....
        /*05dc*/ 	.word	0x00009200


	//   ....[94]....
        /*05e0*/ 	.word	0x00009220


	//   ....[95]....
        /*05e4*/ 	.word	0x00009240


	//   ....[96]....
        /*05e8*/ 	.word	0x00009520


	//   ....[97]....
        /*05ec*/ 	.word	0x00009540


	//   ....[98]....
        /*05f0*/ 	.word	0x00009560


	//   ....[99]....
        /*05f4*/ 	.word	0x00009580


	//   ....[100]....
        /*05f8*/ 	.word	0x00009860


	//   ....[101]....
        /*05fc*/ 	.word	0x00009880


	//   ....[102]....
        /*0600*/ 	.word	0x000098a0


	//   ....[103]....
        /*0604*/ 	.word	0x000098c0


	//   ....[104]....
        /*0608*/ 	.word	0x00009ba0


	//   ....[105]....
        /*060c*/ 	.word	0x00009bc0


	//   ....[106]....
        /*0610*/ 	.word	0x00009be0


	//   ....[107]....
        /*0614*/ 	.word	0x00009c00


	//   ....[108]....
        /*0618*/ 	.word	0x00009ee0


	//   ....[109]....
        /*061c*/ 	.word	0x00009f00


	//   ....[110]....
        /*0620*/ 	.word	0x00009f20


	//   ....[111]....
        /*0624*/ 	.word	0x00009f40


	//   ....[112]....
        /*0628*/ 	.word	0x0000a220


	//   ....[113]....
        /*062c*/ 	.word	0x0000a240


	//   ....[114]....
        /*0630*/ 	.word	0x0000a260


	//   ....[115]....
        /*0634*/ 	.word	0x0000a280


	//   ....[116]....
        /*0638*/ 	.word	0x0000a540


	//   ....[117]....
        /*063c*/ 	.word	0x0000a560


	//   ....[118]....
        /*0640*/ 	.word	0x0000a580


	//   ....[119]....
        /*0644*/ 	.word	0x0000a5a0


	//   ....[120]....
        /*0648*/ 	.word	0x0000a880


	//   ....[121]....
        /*064c*/ 	.word	0x0000a8a0


	//   ....[122]....
        /*0650*/ 	.word	0x0000a8c0


	//   ....[123]....
        /*0654*/ 	.word	0x0000a8e0


	//   ....[124]....
        /*0658*/ 	.word	0x0000ab90


	//   ....[125]....
        /*065c*/ 	.word	0x0000abb0


	//   ....[126]....
        /*0660*/ 	.word	0x0000abd0


	//   ....[127]....
        /*0664*/ 	.word	0x0000abf0


	//   ....[128]....
        /*0668*/ 	.word	0x0000aed0


	//   ....[129]....
        /*066c*/ 	.word	0x0000aef0


	//   ....[130]....
        /*0670*/ 	.word	0x0000af10


	//   ....[131]....
        /*0674*/ 	.word	0x0000af30


	//   ....[132]....
        /*0678*/ 	.word	0x0000b200


	//   ....[133]....
        /*067c*/ 	.word	0x0000b220


	//   ....[134]....
        /*0680*/ 	.word	0x0000b240


	//   ....[135]....
        /*0684*/ 	.word	0x0000b260


	//   ....[136]....
        /*0688*/ 	.word	0x0000b540


	//   ....[137]....
        /*068c*/ 	.word	0x0000b560


	//   ....[138]....
        /*0690*/ 	.word	0x0000b580


	//   ....[139]....
        /*0694*/ 	.word	0x0000b5a0


	//   ....[140]....
        /*0698*/ 	.word	0x0000b880


	//   ....[141]....
        /*069c*/ 	.word	0x0000b8a0


	//   ....[142]....
        /*06a0*/ 	.word	0x0000b8c0


	//   ....[143]....
        /*06a4*/ 	.word	0x0000b8e0


	//   ....[144]....
        /*06a8*/ 	.word	0x0000bbc0


	//   ....[145]....
        /*06ac*/ 	.word	0x0000bbe0


	//   ....[146]....
        /*06b0*/ 	.word	0x0000bc00


	//   ....[147]....
        /*06b4*/ 	.word	0x0000bc20


	//   ....[148]....
        /*06b8*/ 	.word	0x0000bf00


	//   ....[149]....
        /*06bc*/ 	.word	0x0000bf20


	//   ....[150]....
        /*06c0*/ 	.word	0x0000bf40


	//   ....[151]....
        /*06c4*/ 	.word	0x0000bf60


	//   ....[152]....
        /*06c8*/ 	.word	0x0000c240


	//   ....[153]....
        /*06cc*/ 	.word	0x0000c260


	//   ....[154]....
        /*06d0*/ 	.word	0x0000c280


	//   ....[155]....
        /*06d4*/ 	.word	0x0000c2a0


	//   ....[156]....
        /*06d8*/ 	.word	0x0000c580


	//   ....[157]....
        /*06dc*/ 	.word	0x0000c5a0


	//   ....[158]....
        /*06e0*/ 	.word	0x0000c5c0


	//   ....[159]....
        /*06e4*/ 	.word	0x0000c5e0


	//   ....[160]....
        /*06e8*/ 	.word	0x0000c8c0


	//   ....[161]....
        /*06ec*/ 	.word	0x0000c8e0


	//   ....[162]....
        /*06f0*/ 	.word	0x0000c900


	//   ....[163]....
        /*06f4*/ 	.word	0x0000c920


	//   ....[164]....
        /*06f8*/ 	.word	0x0000cc00


	//   ....[165]....
        /*06fc*/ 	.word	0x0000cc20


	//   ....[166]....
        /*0700*/ 	.word	0x0000cc40


	//   ....[167]....
        /*0704*/ 	.word	0x0000cc60


	//   ....[168]....
        /*0708*/ 	.word	0x0000cf40


	//   ....[169]....
        /*070c*/ 	.word	0x0000cf60


	//   ....[170]....
        /*0710*/ 	.word	0x0000cf80


	//   ....[171]....
        /*0714*/ 	.word	0x0000cfa0


	//   ....[172]....
        /*0718*/ 	.word	0x0000d280


	//   ....[173]....
        /*071c*/ 	.word	0x0000d2a0


	//   ....[174]....
        /*0720*/ 	.word	0x0000d2c0


	//   ....[175]....
        /*0724*/ 	.word	0x0000d2e0


	//   ....[176]....
        /*0728*/ 	.word	0x0000d5c0


	//   ....[177]....
        /*072c*/ 	.word	0x0000d5e0


	//   ....[178]....
        /*0730*/ 	.word	0x0000d600


	//   ....[179]....
        /*0734*/ 	.word	0x0000d620


	//   ....[180]....
        /*0738*/ 	.word	0x0000d900


	//   ....[181]....
        /*073c*/ 	.word	0x0000d920


	//   ....[182]....
        /*0740*/ 	.word	0x0000d940


	//   ....[183]....
        /*0744*/ 	.word	0x0000d960


	//   ....[184]....
        /*0748*/ 	.word	0x0000dc40


	//   ....[185]....
        /*074c*/ 	.word	0x0000dc60


	//   ....[186]....
        /*0750*/ 	.word	0x0000dc80


	//   ....[187]....
        /*0754*/ 	.word	0x0000dca0


	//   ....[188]....
        /*0758*/ 	.word	0x0000df80


	//   ....[189]....
        /*075c*/ 	.word	0x0000dfa0


	//   ....[190]....
        /*0760*/ 	.word	0x0000dfc0


	//   ....[191]....
        /*0764*/ 	.word	0x0000dfe0


	//   ....[192]....
        /*0768*/ 	.word	0x0000e2c0


	//   ....[193]....
        /*076c*/ 	.word	0x0000e2e0


	//   ....[194]....
        /*0770*/ 	.word	0x0000e300


	//   ....[195]....
        /*0774*/ 	.word	0x0000e320


	//   ....[196]....
        /*0778*/ 	.word	0x0000e600


	//   ....[197]....
        /*077c*/ 	.word	0x0000e620


	//   ....[198]....
        /*0780*/ 	.word	0x0000e640


	//   ....[199]....
        /*0784*/ 	.word	0x0000e660


	//   ....[200]....
        /*0788*/ 	.word	0x0000e940


	//   ....[201]....
        /*078c*/ 	.word	0x0000e960


	//   ....[202]....
        /*0790*/ 	.word	0x0000e980


	//   ....[203]....
        /*0794*/ 	.word	0x0000e9a0


	//   ....[204]....
        /*0798*/ 	.word	0x0000ec80


	//   ....[205]....
        /*079c*/ 	.word	0x0000eca0


	//   ....[206]....
        /*07a0*/ 	.word	0x0000ecc0


	//   ....[207]....
        /*07a4*/ 	.word	0x0000ece0


	//   ....[208]....
        /*07a8*/ 	.word	0x0000efc0


	//   ....[209]....
        /*07ac*/ 	.word	0x0000efe0


	//   ....[210]....
        /*07b0*/ 	.word	0x0000f000


	//   ....[211]....
        /*07b4*/ 	.word	0x0000f020


	//   ....[212]....
        /*07b8*/ 	.word	0x0000f300


	//   ....[213]....
        /*07bc*/ 	.word	0x0000f320


	//   ....[214]....
        /*07c0*/ 	.word	0x0000f340


	//   ....[215]....
        /*07c4*/ 	.word	0x0000f360


	//   ....[216]....
        /*07c8*/ 	.word	0x0000f640


	//   ....[217]....
        /*07cc*/ 	.word	0x0000f660


	//   ....[218]....
        /*07d0*/ 	.word	0x0000f680


	//   ....[219]....
        /*07d4*/ 	.word	0x0000f6a0


	//   ....[220]....
        /*07d8*/ 	.word	0x0000f940


	//   ....[221]....
        /*07dc*/ 	.word	0x0000f960


	//   ....[222]....
        /*07e0*/ 	.word	0x0000f9c0


	//   ....[223]....
        /*07e4*/ 	.word	0x0000f9e0


	//   ....[224]....
        /*07e8*/ 	.word	0x0000fc80


	//   ....[225]....
        /*07ec*/ 	.word	0x0000fca0


	//   ....[226]....
        /*07f0*/ 	.word	0x0000fcc0


	//   ....[227]....
        /*07f4*/ 	.word	0x0000fce0


	//   ....[228]....
        /*07f8*/ 	.word	0x0000ffd0


	//   ....[229]....
        /*07fc*/ 	.word	0x0000fff0


	//   ....[230]....
        /*0800*/ 	.word	0x00010010


	//   ....[231]....
        /*0804*/ 	.word	0x00010030


	//   ....[232]....
        /*0808*/ 	.word	0x00010170


	//   ....[233]....
        /*080c*/ 	.word	0x00010190


	//   ....[234]....
        /*0810*/ 	.word	0x000101b0


	//   ....[235]....
        /*0814*/ 	.word	0x000101f0


	//   ....[236]....
        /*0818*/ 	.word	0x00010310


	//   ....[237]....
        /*081c*/ 	.word	0x00010330


	//   ....[238]....
        /*0820*/ 	.word	0x00010350


	//   ....[239]....
        /*0824*/ 	.word	0x00010370


	//   ....[240]....
        /*0828*/ 	.word	0x000104b0


	//   ....[241]....
        /*082c*/ 	.word	0x000104d0


	//   ....[242]....
        /*0830*/ 	.word	0x000104f0


	//   ....[243]....
        /*0834*/ 	.word	0x00010510


	//   ....[244]....
        /*0838*/ 	.word	0x00010650


	//   ....[245]....
        /*083c*/ 	.word	0x00010670


	//   ....[246]....
        /*0840*/ 	.word	0x00010690


	//   ....[247]....
        /*0844*/ 	.word	0x000106b0


	//   ....[248]....
        /*0848*/ 	.word	0x000107f0


	//   ....[249]....
        /*084c*/ 	.word	0x00010870


	//   ....[250]....
        /*0850*/ 	.word	0x00010900


	//   ....[251]....
        /*0854*/ 	.word	0x000109a0


	//   ....[252]....
        /*0858*/ 	.word	0x00010b70


	//   ....[253]....
        /*085c*/ 	.word	0x00010b90


	//   ....[254]....
        /*0860*/ 	.word	0x00010bb0


	//   ....[255]....
        /*0864*/ 	.word	0x00010bd0


	//----- nvinfo : EIATTR_EXIT_INSTR_OFFSETS
	.align		4
.L_25:
        /*0868*/ 	.byte	0x04, 0x1c
        /*086a*/ 	.short	(.L_27 - .L_26)


	//   ....[0]....
.L_26:
        /*086c*/ 	.word	0x00011a60


	//   ....[1]....
        /*0870*/ 	.word	0x00011ab0


	//----- nvinfo : EIATTR_MAX_THREADS
	.align		4
.L_27:
        /*0874*/ 	.byte	0x04, 0x05
        /*0876*/ 	.short	(.L_29 - .L_28)
.L_28:
        /*0878*/ 	.word	0x00000020
        /*087c*/ 	.word	0x00000001
        /*0880*/ 	.word	0x00000001
.L_29:


//--------------------- .nv.rel.action            --------------------------
	.section	.nv.rel.action,"",@"SHT_CUDA_RELOCINFO"
	.align	8
	.sectionentsize	8
        /*0000*/ 	.byte	0x73, 0x00, 0x00, 0x00, 0x00, 0x00, 0x00, 0x00, 0x00, 0x00, 0x00, 0x11, 0x25, 0x00, 0x05, 0x36


//--------------------- .nv.constant0.l2norm_fwd_kernel --------------------------
	.section	.nv.constant0.l2norm_fwd_kernel,"a",@progbits
	.align	4
.nv.constant0.l2norm_fwd_kernel:
	.zero		380


//--------------------- .text.l2norm_fwd_kernel   --------------------------
	.section	.text.l2norm_fwd_kernel,"ax",@progbits
	.sectionflags	@"SHF_BARRIERS=1"
	.sectioninfo	@"SHI_REGISTERS=255"
	.align	128
        .global         l2norm_fwd_kernel
        .type           l2norm_fwd_kernel,@function
        .size           l2norm_fwd_kernel,(.L_x_1 - l2norm_fwd_kernel)
        .other          l2norm_fwd_kernel,@"STO_CUDA_ENTRY STV_DEFAULT"
l2norm_fwd_kernel:
.text.l2norm_fwd_kernel:
[----:B------:R-:W-:-:S03]  /*0000*/  MOV R1, c[0x0][0x28] ;  /* 0x00000a0000017a02 */ /* 0x000fc60000000f00 */
[----:B------:R-:W0:Y:S01]  /*0010*/  S2R R0, SR_TID.X ;  /* 0x0000000000007919 */ /* 0x000e220000002100 */
[----:B------:R-:W-:Y:S01]  /*0020*/  IADD3 R1, R1, -0x2b0, RZ ;  /* 0xfffffd5001017810 */ /* 0x000fe20007ffe0ff */
[----:B------:R-:W-:Y:S01]  /*0030*/  CS2R R12, SRZ ;  /* 0x00000000000c7805 */ /* 0x000fe2000001ff00 */
[----:B------:R-:W-:Y:S01]  /*0040*/  CS2R R14, SRZ ;  /* 0x00000000000e7805 */ /* 0x000fe2000001ff00 */
[----:B------:R-:W1:Y:S01]  /*0050*/  S2R R4, SR_CTAID.X ;  /* 0x0000000000047919 */ /* 0x000e620000002500 */
[----:B------:R-:W-:-:S03]  /*0060*/  ULDC.64 UR4, c[0x0][0x118] ;  /* 0x0000460000047ab9 */ /* 0x000fc60000000a00 */
[----:B------:R1:W-:Y:S04]  /*0070*/  STL [R1+0x268], R2 ;  /* 0x0002680201007387 */ /* 0x0003e80000100800 */
[----:B------:R2:W-:Y:S01]  /*0080*/  STL [R1+0x264], R3 ;  /* 0x0002640301007387 */ /* 0x0005e20000100800 */
[----:B0-----:R-:W-:Y:S02]  /*0090*/  SHF.R.U32.HI R247, RZ, 0x4, R0 ;  /* 0x00000004fff77819 */ /* 0x001fe40000011600 */
[----:B------:R-:W-:Y:S02]  /*00a0*/  SHF.L.U32 R0, R0, 0x3, RZ ;  /* 0x0000000300007819 */ /* 0x000fe400000006ff */
[----:B-1----:R-:W-:Y:S02]  /*00b0*/  SHF.L.U32 R2, R4, 0x7, RZ ;  /* 0x0000000704027819 */ /* 0x002fe400000006ff */
[----:B------:R-:W-:-:S02]  /*00c0*/  SGXT.U32 R247, R247, 0x1 ;  /* 0x00000001f7f7781a */ /* 0x000fc40000000000 */
[----:B------:R-:W-:Y:S02]  /*00d0*/  LOP3.LUT R10, R0, 0x78, RZ, 0xc0, !PT ;  /* 0x00000078000a7812 */ /* 0x000fe400078ec0ff */
[----:B------:R-:W-:Y:S02]  /*00e0*/  LOP3.LUT R7, R2, R247, RZ, 0xfc, !PT ;  /* 0x000000f702077212 */ /* 0x000fe400078efcff */
[----:B------:R-:W-:Y:S01]  /*00f0*/  SHF.R.S32.HI R0, RZ, 0x1f, R2 ;  /* 0x0000001fff007819 */ /* 0x000fe20000011402 */
[----:B------:R-:W-:Y:S01]  /*0100*/  IMAD.WIDE.U32 R10, R10, 0x2, RZ ;  /* 0x000000020a0a7825 */ /* 0x000fe200078e00ff */
[C---:B------:R-:W-:Y:S02]  /*0110*/  SHF.L.U32 R5, R7.reuse, 0x8, RZ ;  /* 0x0000000807057819 */ /* 0x040fe400000006ff */
[C---:B------:R-:W-:Y:S02]  /*0120*/  ISETP.GE.U32.AND P5, PT, R7.reuse, 0x3740, PT ;  /* 0x000037400700780c */ /* 0x040fe40003fa6070 */
[----:B------:R-:W-:-:S02]  /*0130*/  SHF.L.U64.HI R7, R7, 0x8, R0 ;  /* 0x0000000807077819 */ /* 0x000fc40000010200 */
[----:B------:R-:W-:Y:S02]  /*0140*/  LOP3.LUT R20, R5, R10, RZ, 0xfc, !PT ;  /* 0x0000000a05147212 */ /* 0x000fe400078efcff */
[----:B------:R-:W-:Y:S02]  /*0150*/  ISETP.GE.U32.AND.EX P5, PT, R0, RZ, PT, P5 ;  /* 0x000000ff0000720c */ /* 0x000fe40003fa6150 */
[----:B------:R-:W-:Y:S01]  /*0160*/  LOP3.LUT R5, R7, R11, RZ, 0xfc, !PT ;  /* 0x0000000b07057212 */ /* 0x000fe200078efcff */
[----:B------:R-:W-:Y:S01]  /*0170*/  STL [R1+0x26c], R20 ;  /* 0x00026c1401007387 */ /* 0x000fe20000100800 */
[----:B------:R-:W-:-:S03]  /*0180*/  IADD3 R6, P0, R20, c[0x0][0x160], RZ ;  /* 0x0000580014067a10 */ /* 0x000fc60007f1e0ff */
[----:B------:R-:W-:Y:S01]  /*0190*/  STL [R1+0x270], R5 ;  /* 0x0002700501007387 */ /* 0x000fe20000100800 */
[----:B------:R-:W-:-:S05]  /*01a0*/  IADD3.X R7, R5, c[0x0][0x164], RZ, P0, !PT ;  /* 0x0000590005077a10 */ /* 0x000fca00007fe4ff */
[----:B------:R-:W3:Y:S01]  /*01b0*/  @!P5 LDG.E.128 R12, [R6.64] ;  /* 0x00000004060cd981 */ /* 0x000ee2000c1e1d00 */
[C-C-:B------:R-:W-:Y:S02]  /*01c0*/  LOP3.LUT R32, R2.reuse, 0xe, R247.reuse, 0xfe, !PT ;  /* 0x0000000e02207812 */ /* 0x140fe400078efef7 */
[C-C-:B------:R-:W-:Y:S02]  /*01d0*/  LOP3.LUT R30, R2.reuse, 0x10, R247.reuse, 0xfe, !PT ;  /* 0x00000010021e7812 */ /* 0x140fe400078efef7 */
[C-C-:B------:R-:W-:Y:S02]  /*01e0*/  LOP3.LUT R31, R2.reuse, 0x12, R247.reuse, 0xfe, !PT ;  /* 0x00000012021f7812 */ /* 0x140fe400078efef7 */
[C-C-:B------:R-:W-:Y:S02]  /*01f0*/  LOP3.LUT R21, R2.reuse, 0x2, R247.reuse, 0xfe, !PT ;  /* 0x0000000202157812 */ /* 0x140fe400078efef7 */
[C-C-:B------:R-:W-:Y:S02]  /*0200*/  LOP3.LUT R17, R2.reuse, 0x4, R247.reuse, 0xfe, !PT ;  /* 0x0000000402117812 */ /* 0x140fe400078efef7 */
[----:B------:R-:W-:-:S02]  /*0210*/  LOP3.LUT R44, R2, 0x14, R247, 0xfe, !PT ;  /* 0x00000014022c7812 */ /* 0x000fc400078efef7 */
        /* <DEDUP_REMOVED lines=51> */
[----:B------:R-:W-:Y:S02]  /*0550*/  LOP3.LUT R246, R2, 0x3e, R247, 0xfe, !PT ;  /* 0x0000003e02f67812 */ /* 0x000fe400078efef7 */
[C---:B------:R-:W-:Y:S02]  /*0560*/  ISETP.GE.U32.AND P4, PT, R17.reuse, 0x3740, PT ;  /* 0x000037401100780c */ /* 0x040fe40003f86070 */
[----:B------:R-:W-:-:S02]  /*0570*/  SHF.L.U32 R18, R17, 0x8, RZ ;  /* 0x0000000811127819 */ /* 0x000fc400000006ff */
[--C-:B------:R-:W-:Y:S02]  /*0580*/  SHF.L.U64.HI R62, R32, 0x8, R0.reuse ;  /* 0x00000008203e7819 */ /* 0x100fe40000010200 */
[--C-:B------:R-:W-:Y:S02]  /*0590*/  SHF.L.U64.HI R58, R30, 0x8, R0.reuse ;  /* 0x000000081e3a7819 */ /* 0x100fe40000010200 */
[--C-:B------:R-:W-:Y:S02]  /*05a0*/  SHF.L.U64.HI R50, R31, 0x8, R0.reuse ;  /* 0x000000081f327819 */ /* 0x100fe40000010200 */
[--C-:B------:R-:W-:Y:S02]  /*05b0*/  SHF.L.U64.HI R46, R44, 0x8, R0.reuse ;  /* 0x000000082c2e7819 */ /* 0x100fe40000010200 */
[--C-:B------:R-:W-:Y:S02]  /*05c0*/  SHF.L.U64.HI R38, R42, 0x8, R0.reuse ;  /* 0x000000082a267819 */ /* 0x100fe40000010200 */
[----:B------:R-:W-:-:S02]  /*05d0*/  SHF.L.U64.HI R34, R43, 0x8, R0 ;  /* 0x000000082b227819 */ /* 0x000fc40000010200 */
        /* <DEDUP_REMOVED lines=48> */
[----:B------:R-:W-:Y:S02]  /*08e0*/  SHF.L.U32 R40, R44, 0x8, RZ ;  /* 0x000000082c287819 */ /* 0x000fe400000006ff */
[----:B------:R-:W-:Y:S02]  /*08f0*/  SHF.L.U32 R28, R43, 0x8, RZ ;  /* 0x000000082b1c7819 */ /* 0x000fe400000006ff */
[----:B------:R-:W-:Y:S02]  /*0900*/  SHF.L.U32 R36, R42, 0x8, RZ ;  /* 0x000000082a247819 */ /* 0x000fe400000006ff */
[----:B------:R-:W-:Y:S02]  /*0910*/  SHF.L.U32 R60, R32, 0x8, RZ ;  /* 0x00000008203c7819 */ /* 0x000fe400000006ff */
[----:B------:R-:W-:Y:S02]  /*0920*/  SHF.L.U32 R52, R30, 0x8, RZ ;  /* 0x000000081e347819 */ /* 0x000fe400000006ff */
[----:B------:R-:W-:-:S02]  /*0930*/  SHF.L.U32 R48, R31, 0x8, RZ ;  /* 0x000000081f307819 */ /* 0x000fc400000006ff */
[----:B------:R-:W-:Y:S02]  /*0940*/  SHF.L.U32 R24, R54, 0x8, RZ ;  /* 0x0000000836187819 */ /* 0x000fe400000006ff */
[----:B------:R-:W-:Y:S01]  /*0950*/  SHF.L.U32 R16, R55, 0x8, RZ ;  /* 0x0000000837107819 */ /* 0x000fe200000006ff */
[--C-:B---3--:R-:W-:Y:S01]  /*0960*/  HADD2.F32 R248, -RZ, R12.reuse.H1_H1 ;  /* 0x3000000cfff87230 */ /* 0x108fe20000004100 */
[----:B------:R-:W-:Y:S01]  /*0970*/  SHF.L.U32 R245, R56, 0x8, RZ ;  /* 0x0000000838f57819 */ /* 0x000fe200000006ff */
[----:B------:R-:W-:Y:S01]  /*0980*/  HADD2.F32 R249, -RZ, R12.H0_H0 ;  /* 0x2000000cfff97230 */ /* 0x000fe20000004100 */
[----:B------:R-:W-:Y:S01]  /*0990*/  SHF.L.U32 R239, R68, 0x8, RZ ;  /* 0x0000000844ef7819 */ /* 0x000fe200000006ff */
[--C-:B------:R-:W-:Y:S01]  /*09a0*/  HADD2.F32 R251, -RZ, R13.reuse.H0_H0 ;  /* 0x2000000dfffb7230 */ /* 0x100fe20000004100 */
[----:B------:R-:W-:Y:S01]  /*09b0*/  FMUL R4, R248, R248 ;  /* 0x000000f8f8047220 */ /* 0x000fe20000400000 */
[----:B------:R-:W-:Y:S01]  /*09c0*/  HADD2.F32 R250, -RZ, R13.H1_H1 ;  /* 0x3000000dfffa7230 */ /* 0x000fe20000004100 */
[----:B------:R-:W-:Y:S01]  /*09d0*/  STL [R1+0x274], R248 ;  /* 0x000274f801007387 */ /* 0x000fe20000100800 */
[--C-:B------:R-:W-:Y:S01]  /*09e0*/  HADD2.F32 R252, -RZ, R14.reuse.H0_H0 ;  /* 0x2000000efffc7230 */ /* 0x100fe20000004100 */
[----:B------:R-:W-:Y:S01]  /*09f0*/  FFMA R4, R249, R249, R4 ;  /* 0x000000f9f9047223 */ /* 0x000fe20000000004 */
[----:B--2---:R-:W-:Y:S01]  /*0a00*/  HADD2.F32 R3, -RZ, R14.H1_H1 ;  /* 0x3000000eff037230 */ /* 0x004fe20000004100 */
[----:B------:R0:W-:Y:S01]  /*0a10*/  STL [R1+0x278], R249 ;  /* 0x000278f901007387 */ /* 0x0001e20000100800 */
[----:B------:R-:W-:Y:S01]  /*0a20*/  HADD2.F32 R8, -RZ, R15.H0_H0 ;  /* 0x2000000fff087230 */ /* 0x000fe20000004100 */
[----:B------:R-:W-:Y:S01]  /*0a30*/  FFMA R9, R251, R251, R4 ;  /* 0x000000fbfb097223 */ /* 0x000fe20000000004 */
[----:B------:R-:W-:Y:S01]  /*0a40*/  SHF.L.U64.HI R14, R56, 0x8, R0 ;  /* 0x00000008380e7819 */ /* 0x000fe20000010200 */
[----:B------:R1:W-:Y:S01]  /*0a50*/  STL [R1+0x27c], R251 ;  /* 0x00027cfb01007387 */ /* 0x0003e20000100800 */
[----:B------:R-:W-:Y:S01]  /*0a60*/  SHF.L.U32 R233, R66, 0x8, RZ ;  /* 0x0000000842e97819 */ /* 0x000fe200000006ff */
[----:B------:R-:W-:Y:S01]  /*0a70*/  FFMA R9, R250, R250, R9 ;  /* 0x000000fafa097223 */ /* 0x000fe20000000009 */
[----:B------:R-:W-:Y:S01]  /*0a80*/  SHF.L.U32 R229, R67, 0x8, RZ ;  /* 0x0000000843e57819 */ /* 0x000fe200000006ff */
[----:B------:R2:W-:Y:S01]  /*0a90*/  STL [R1+0x280], R250 ;  /* 0x000280fa01007387 */ /* 0x0005e20000100800 */
[----:B------:R-:W-:Y:S01]  /*0aa0*/  SHF.L.U32 R225, R80, 0x8, RZ ;  /* 0x0000000850e17819 */ /* 0x000fe200000006ff */
[----:B------:R-:W-:Y:S01]  /*0ab0*/  FFMA R9, R252, R252, R9 ;  /* 0x000000fcfc097223 */ /* 0x000fe20000000009 */
[----:B0-----:R-:W-:Y:S01]  /*0ac0*/  LOP3.LUT R249, R50, R11, RZ, 0xfc, !PT ;  /* 0x0000000b32f97212 */ /* 0x001fe200078efcff */
[----:B------:R0:W-:Y:S01]  /*0ad0*/  STL [R1+0x284], R252 ;  /* 0x000284fc01007387 */ /* 0x0001e20000100800 */
[----:B------:R-:W-:Y:S01]  /*0ae0*/  SHF.L.U32 R219, R78, 0x8, RZ ;  /* 0x000000084edb7819 */ /* 0x000fe200000006ff */
[----:B------:R-:W-:Y:S01]  /*0af0*/  FFMA R9, R3, R3, R9 ;  /* 0x0000000303097223 */ /* 0x000fe20000000009 */
[-C--:B-1----:R-:W-:Y:S01]  /*0b00*/  LOP3.LUT R251, R58, R11.reuse, RZ, 0xfc, !PT ;  /* 0x0000000b3afb7212 */ /* 0x082fe200078efcff */
[----:B------:R1:W-:Y:S01]  /*0b10*/  STL [R1+0x10], R3 ;  /* 0x0000100301007387 */ /* 0x0003e20000100800 */
[----:B------:R-:W-:Y:S01]  /*0b20*/  SHF.L.U32 R215, R79, 0x8, RZ ;  /* 0x000000084fd77819 */ /* 0x000fe200000006ff */
[----:B------:R-:W-:Y:S01]  /*0b30*/  FFMA R9, R8, R8, R9 ;  /* 0x0000000808097223 */ /* 0x000fe20000000009 */
[----:B--2---:R-:W-:Y:S01]  /*0b40*/  LOP3.LUT R250, R62, R11, RZ, 0xfc, !PT ;  /* 0x0000000b3efa7212 */ /* 0x004fe200078efcff */
[----:B------:R2:W-:Y:S01]  /*0b50*/  STL [R1+0x14], R8 ;  /* 0x0000140801007387 */ /* 0x0005e20000100800 */
[----:B------:R-:W-:-:S02]  /*0b60*/  SHF.L.U32 R209, R92, 0x8, RZ ;  /* 0x000000085cd17819 */ /* 0x000fc400000006ff */
[-C--:B0-----:R-:W-:Y:S02]  /*0b70*/  LOP3.LUT R252, R48, R10.reuse, RZ, 0xfc, !PT ;  /* 0x0000000a30fc7212 */ /* 0x081fe400078efcff */
[----:B------:R-:W-:Y:S01]  /*0b80*/  LOP3.LUT R48, R40, R10, RZ, 0xfc, !PT ;  /* 0x0000000a28307212 */ /* 0x000fe200078efcff */
[----:B-1----:R-:W-:Y:S01]  /*0b90*/  HADD2.F32 R3, -RZ, R15.H1_H1 ;  /* 0x3000000fff037230 */ /* 0x002fe20000004100 */
[----:B------:R-:W-:Y:S02]  /*0ba0*/  LOP3.LUT R15, R2, 0x6, R247, 0xfe, !PT ;  /* 0x00000006020f7812 */ /* 0x000fe400078efef7 */
[----:B------:R-:W-:Y:S02]  /*0bb0*/  SHF.L.U32 R205, R90, 0x8, RZ ;  /* 0x000000085acd7819 */ /* 0x000fe400000006ff */
[----:B------:R-:W-:Y:S01]  /*0bc0*/  FFMA R9, R3, R3, R9 ;  /* 0x0000000303097223 */ /* 0x000fe20000000009 */
[----:B--2---:R-:W-:Y:S01]  /*0bd0*/  LOP3.LUT R8, R2, 0xa, R247, 0xfe, !PT ;  /* 0x0000000a02087812 */ /* 0x004fe200078efef7 */
[----:B------:R-:W-:Y:S01]  /*0be0*/  STL [R1+0x58], R3 ;  /* 0x0000580301007387 */ /* 0x000fe20000100800 */
[----:B------:R-:W-:-:S02]  /*0bf0*/  SHF.L.U32 R84, R15, 0x8, RZ ;  /* 0x000000080f547819 */ /* 0x000fc400000006ff */
[--C-:B------:R-:W-:Y:S01]  /*0c00*/  SHF.L.U64.HI R86, R15, 0x8, R0.reuse ;  /* 0x000000080f567819 */ /* 0x100fe20000010200 */
[----:B------:R-:W0:Y:S01]  /*0c10*/  SHFL.BFLY PT, R4, R9, 0x8, 0x1f ;  /* 0x0d001f0009047f89 */ /* 0x000e2200000e0000 */
[C---:B------:R-:W-:Y:S02]  /*0c20*/  SHF.L.U32 R72, R8.reuse, 0x8, RZ ;  /* 0x0000000808487819 */ /* 0x040fe400000006ff */
[----:B------:R-:W-:Y:S02]  /*0c30*/  SHF.L.U64.HI R74, R8, 0x8, R0 ;  /* 0x00000008084a7819 */ /* 0x000fe40000010200 */
[----:B------:R-:W-:Y:S02]  /*0c40*/  LOP3.LUT R50, R36, R10, RZ, 0xfc, !PT ;  /* 0x0000000a24327212 */ /* 0x000fe400078efcff */
[-C--:B------:R-:W-:Y:S02]  /*0c50*/  LOP3.LUT R248, R46, R11.reuse, RZ, 0xfc, !PT ;  /* 0x0000000b2ef87212 */ /* 0x080fe400078efcff */
[----:B------:R-:W-:-:S02]  /*0c60*/  LOP3.LUT R5, R38, R11, RZ, 0xfc, !PT ;  /* 0x0000000b26057212 */ /* 0x000fc400078efcff */
[-C--:B------:R-:W-:Y:S02]  /*0c70*/  LOP3.LUT R20, R34, R11.reuse, RZ, 0xfc, !PT ;  /* 0x0000000b22147212 */ /* 0x080fe400078efcff */
[-C--:B------:R-:W-:Y:S02]  /*0c80*/  LOP3.LUT R62, R16, R10.reuse, RZ, 0xfc, !PT ;  /* 0x0000000a103e7212 */ /* 0x080fe400078efcff */
[-C--:B------:R-:W-:Y:S02]  /*0c90*/  LOP3.LUT R225, R225, R10.reuse, RZ, 0xfc, !PT ;  /* 0x0000000ae1e17212 */ /* 0x080fe400078efcff */
[-C--:B------:R-:W-:Y:S02]  /*0ca0*/  LOP3.LUT R231, R231, R11.reuse, RZ, 0xfc, !PT ;  /* 0x0000000be7e77212 */ /* 0x080fe400078efcff */
[----:B------:R-:W-:Y:S02]  /*0cb0*/  LOP3.LUT R219, R219, R10, RZ, 0xfc, !PT ;  /* 0x0000000adbdb7212 */ /* 0x000fe400078efcff */
[----:B------:R-:W-:-:S02]  /*0cc0*/  LOP3.LUT R227, R227, R11, RZ, 0xfc, !PT ;  /* 0x0000000be3e37212 */ /* 0x000fc400078efcff */
[-C--:B------:R-:W-:Y:S01]  /*0cd0*/  LOP3.LUT R88, R215, R10.reuse, RZ, 0xfc, !PT ;  /* 0x0000000ad7587212 */ /* 0x080fe200078efcff */
[----:B0-----:R-:W-:Y:S01]  /*0ce0*/  FADD R4, R9, R4 ;  /* 0x0000000409047221 */ /* 0x001fe20000000000 */
[----:B------:R-:W-:Y:S02]  /*0cf0*/  SHF.L.U64.HI R9, R21, 0x8, R0 ;  /* 0x0000000815097819 */ /* 0x000fe40000010200 */
[-C--:B------:R-:W-:Y:S02]  /*0d00*/  LOP3.LUT R221, R221, R11.reuse, RZ, 0xfc, !PT ;  /* 0x0000000bdddd7212 */ /* 0x080fe400078efcff */
[----:B------:R-:W0:Y:S01]  /*0d10*/  SHFL.BFLY PT, R7, R4, 0x4, 0x1f ;  /* 0x0c801f0004077f89 */ /* 0x000e2200000e0000 */
[----:B------:R-:W-:Y:S02]  /*0d20*/  LOP3.LUT R3, R22, R11, RZ, 0xfc, !PT ;  /* 0x0000000b16037212 */ /* 0x000fe400078efcff */
[----:B------:R-:W-:Y:S02]  /*0d30*/  SHF.L.U32 R201, R91, 0x8, RZ ;  /* 0x000000085bc97819 */ /* 0x000fe400000006ff */
[----:B------:R-:W-:-:S02]  /*0d40*/  LOP3.LUT R96, R209, R10, RZ, 0xfc, !PT ;  /* 0x0000000ad1607212 */ /* 0x000fc400078efcff */
[-C--:B------:R-:W-:Y:S02]  /*0d50*/  LOP3.LUT R217, R217, R11.reuse, RZ, 0xfc, !PT ;  /* 0x0000000bd9d97212 */ /* 0x080fe400078efcff */
[----:B------:R-:W-:Y:S02]  /*0d60*/  SHF.L.U32 R197, R104, 0x8, RZ ;  /* 0x0000000868c57819 */ /* 0x000fe400000006ff */
[----:B------:R-:W-:Y:S02]  /*0d70*/  LOP3.LUT R98, R205, R10, RZ, 0xfc, !PT ;  /* 0x0000000acd627212 */ /* 0x000fe400078efcff */
[-C--:B------:R-:W-:Y:S02]  /*0d80*/  LOP3.LUT R213, R213, R11.reuse, RZ, 0xfc, !PT ;  /* 0x0000000bd5d57212 */ /* 0x080fe400078efcff */
[----:B------:R-:W-:Y:S02]  /*0d90*/  SHF.L.U32 R193, R102, 0x8, RZ ;  /* 0x0000000866c17819 */ /* 0x000fe400000006ff */
[----:B------:R-:W-:-:S02]  /*0da0*/  LOP3.LUT R207, R207, R11, RZ, 0xfc, !PT ;  /* 0x0000000bcfcf7212 */ /* 0x000fc400078efcff */
[----:B------:R-:W-:Y:S02]  /*0db0*/  SHF.L.U32 R189, R103, 0x8, RZ ;  /* 0x0000000867bd7819 */ /* 0x000fe400000006ff */
[-C--:B------:R-:W-:Y:S02]  /*0dc0*/  LOP3.LUT R203, R203, R11.reuse, RZ, 0xfc, !PT ;  /* 0x0000000bcbcb7212 */ /* 0x080fe400078efcff */
[----:B------:R-:W-:Y:S01]  /*0dd0*/  SHF.L.U32 R183, R114, 0x8, RZ ;  /* 0x0000000872b77819 */ /* 0x000fe200000006ff */
[----:B0-----:R-:W-:Y:S01]  /*0de0*/  FADD R6, R4, R7 ;  /* 0x0000000704067221 */ /* 0x001fe20000000000 */
[----:B------:R-:W-:Y:S02]  /*0df0*/  LOP3.LUT R4, R2, 0xc, R247, 0xfe, !PT ;  /* 0x0000000c02047812 */ /* 0x000fe400078efef7 */
[----:B------:R-:W-:Y:S02]  /*0e00*/  LOP3.LUT R195, R195, R11, RZ, 0xfc, !PT ;  /* 0x0000000bc3c37212 */ /* 0x000fe400078efcff */
[----:B------:R-:W0:Y:S01]  /*0e10*/  SHFL.BFLY PT, R7, R6, 0x2, 0x1f ;  /* 0x0c401f0006077f89 */ /* 0x000e2200000e0000 */
[----:B------:R-:W-:-:S02]  /*0e20*/  SHF.L.U64.HI R70, R4, 0x8, R0 ;  /* 0x0000000804467819 */ /* 0x000fc40000010200 */
[----:B------:R-:W-:Y:S02]  /*0e30*/  SHF.L.U32 R64, R4, 0x8, RZ ;  /* 0x0000000804407819 */ /* 0x000fe400000006ff */
[----:B------:R-:W-:Y:S02]  /*0e40*/  SHF.L.U32 R179, R116, 0x8, RZ ;  /* 0x0000000874b37819 */ /* 0x000fe400000006ff */
[-C--:B------:R-:W-:Y:S02]  /*0e50*/  LOP3.LUT R191, R191, R11.reuse, RZ, 0xfc, !PT ;  /* 0x0000000bbfbf7212 */ /* 0x080fe400078efcff */
[----:B------:R-:W-:Y:S02]  /*0e60*/  SHF.L.U32 R173, R115, 0x8, RZ ;  /* 0x0000000873ad7819 */ /* 0x000fe400000006ff */
[----:B------:R-:W-:Y:S02]  /*0e70*/  LOP3.LUT R185, R185, R11, RZ, 0xfc, !PT ;  /* 0x0000000bb9b97212 */ /* 0x000fe400078efcff */
[----:B------:R-:W-:-:S02]  /*0e80*/  SHF.L.U32 R169, R128, 0x8, RZ ;  /* 0x0000000880a97819 */ /* 0x000fc400000006ff */
[-C--:B------:R-:W-:Y:S02]  /*0e90*/  LOP3.LUT R181, R181, R11.reuse, RZ, 0xfc, !PT ;  /* 0x0000000bb5b57212 */ /* 0x080fe400078efcff */
[----:B------:R-:W-:Y:S02]  /*0ea0*/  SHF.L.U32 R165, R126, 0x8, RZ ;  /* 0x000000087ea57819 */ /* 0x000fe400000006ff */
[-C--:B------:R-:W-:Y:S02]  /*0eb0*/  LOP3.LUT R177, R177, R11.reuse, RZ, 0xfc, !PT ;  /* 0x0000000bb1b17212 */ /* 0x080fe400078efcff */
[----:B------:R-:W-:Y:S02]  /*0ec0*/  SHF.L.U32 R159, R127, 0x8, RZ ;  /* 0x000000087f9f7819 */ /* 0x000fe400000006ff */
[----:B------:R-:W-:Y:S01]  /*0ed0*/  LOP3.LUT R171, R171, R11, RZ, 0xfc, !PT ;  /* 0x0000000babab7212 */ /* 0x000fe200078efcff */
[----:B0-----:R-:W-:Y:S01]  /*0ee0*/  FADD R13, R6, R7 ;  /* 0x00000007060d7221 */ /* 0x001fe20000000000 */
[----:B------:R-:W-:-:S02]  /*0ef0*/  LOP3.LUT R7, R2, 0x8, R247, 0xfe, !PT ;  /* 0x0000000802077812 */ /* 0x000fc400078efef7 */
[----:B------:R-:W-:Y:S02]  /*0f00*/  LOP3.LUT R247, R2, 0x7e, R247, 0xfe, !PT ;  /* 0x0000007e02f77812 */ /* 0x000fe400078efef7 */
[----:B------:R-:W0:Y:S01]  /*0f10*/  SHFL.BFLY PT, R12, R13, 0x1, 0x1f ;  /* 0x0c201f000d0c7f89 */ /* 0x000e2200000e0000 */
[--C-:B------:R-:W-:Y:S02]  /*0f20*/  SHF.L.U64.HI R6, R17, 0x8, R0.reuse ;  /* 0x0000000811067819 */ /* 0x100fe40000010200 */
[C---:B------:R-:W-:Y:S01]  /*0f30*/  SHF.L.U32 R76, R7.reuse, 0x8, RZ ;  /* 0x00000008074c7819 */ /* 0x040fe200000006ff */
[----:B------:R1:W-:Y:S01]  /*0f40*/  STL [R1+0x288], R7 ;  /* 0x0002880701007387 */ /* 0x0003e20000100800 */
[--C-:B------:R-:W-:Y:S02]  /*0f50*/  SHF.L.U64.HI R82, R7, 0x8, R0.reuse ;  /* 0x0000000807527819 */ /* 0x100fe40000010200 */
[----:B------:R-:W-:Y:S01]  /*0f60*/  SHF.L.U64.HI R17, R246, 0x8, R0 ;  /* 0x00000008f6117819 */ /* 0x000fe20000010200 */
[----:B------:R2:W-:Y:S01]  /*0f70*/  STL [R1+0x28c], R8 ;  /* 0x00028c0801007387 */ /* 0x0005e20000100800 */
[----:B------:R-:W-:-:S02]  /*0f80*/  LOP3.LUT R2, R26, R11, RZ, 0xfc, !PT ;  /* 0x0000000b1a027212 */ /* 0x000fc400078efcff */
[-C--:B------:R-:W-:Y:S01]  /*0f90*/  LOP3.LUT R100, R201, R10.reuse, RZ, 0xfc, !PT ;  /* 0x0000000ac9647212 */ /* 0x080fe200078efcff */
[----:B------:R3:W-:Y:S01]  /*0fa0*/  STL [R1+0x290], R4 ;  /* 0x0002900401007387 */ /* 0x0007e20000100800 */
[-C--:B------:R-:W-:Y:S02]  /*0fb0*/  LOP3.LUT R108, R197, R10.reuse, RZ, 0xfc, !PT ;  /* 0x0000000ac56c7212 */ /* 0x080fe400078efcff */
[----:B-1----:R-:W-:Y:S01]  /*0fc0*/  LOP3.LUT R7, R70, R11, RZ, 0xfc, !PT ;  /* 0x0000000b46077212 */ /* 0x002fe200078efcff */
[----:B------:R-:W-:Y:S01]  /*0fd0*/  STL [R1+0x294], R32 ;  /* 0x0002942001007387 */ /* 0x000fe20000100800 */
[-C--:B------:R-:W-:Y:S02]  /*0fe0*/  LOP3.LUT R110, R193, R10.reuse, RZ, 0xfc, !PT ;  /* 0x0000000ac16e7212 */ /* 0x080fe400078efcff */
[-C--:B--2---:R-:W-:Y:S01]  /*0ff0*/  LOP3.LUT R8, R52, R10.reuse, RZ, 0xfc, !PT ;  /* 0x0000000a34087212 */ /* 0x084fe200078efcff */
[----:B------:R1:W-:Y:S01]  /*1000*/  STL [R1+0x298], R30 ;  /* 0x0002981e01007387 */ /* 0x0003e20000100800 */
[----:B------:R-:W-:-:S02]  /*1010*/  LOP3.LUT R112, R189, R10, RZ, 0xfc, !PT ;  /* 0x0000000abd707212 */ /* 0x000fc400078efcff */
[-C--:B---3--:R-:W-:Y:S01]  /*1020*/  LOP3.LUT R4, R74, R11.reuse, RZ, 0xfc, !PT ;  /* 0x0000000b4a047212 */ /* 0x088fe200078efcff */
[----:B0-----:R-:W-:Y:S01]  /*1030*/  FADD R12, R13, R12 ;  /* 0x0000000c0d0c7221 */ /* 0x001fe20000000000 */
[----:B------:R0:W-:Y:S01]  /*1040*/  STL [R1+0x29c], R31 ;  /* 0x00029c1f01007387 */ /* 0x0001e20000100800 */
[----:B------:R-:W-:Y:S02]  /*1050*/  SHF.L.U64.HI R13, R247, 0x8, R0 ;  /* 0x00000008f70d7819 */ /* 0x000fe40000010200 */
[-C--:B------:R-:W-:Y:S01]  /*1060*/  LOP3.LUT R0, R84, R10.reuse, RZ, 0xfc, !PT ;  /* 0x0000000a54007212 */ /* 0x080fe200078efcff */
[----:B------:R2:W-:Y:S01]  /*1070*/  STL [R1+0x2a0], R44 ;  /* 0x0002a02c01007387 */ /* 0x0005e20000100800 */
[----:B-1----:R-:W-:Y:S02]  /*1080*/  LOP3.LUT R30, R82, R11, RZ, 0xfc, !PT ;  /* 0x0000000b521e7212 */ /* 0x002fe400078efcff */
[-C--:B------:R-:W-:Y:S01]  /*1090*/  LOP3.LUT R32, R60, R10.reuse, RZ, 0xfc, !PT ;  /* 0x0000000a3c207212 */ /* 0x080fe200078efcff */
[----:B------:R1:W-:Y:S01]  /*10a0*/  STL [R1+0x2a4], R42 ;  /* 0x0002a42a01007387 */ /* 0x0003e20000100800 */
[----:B------:R-:W-:-:S02]  /*10b0*/  LOP3.LUT R120, R183, R10, RZ, 0xfc, !PT ;  /* 0x0000000ab7787212 */ /* 0x000fc400078efcff */
[-C--:B0-----:R-:W-:Y:S01]  /*10c0*/  LOP3.LUT R31, R64, R10.reuse, RZ, 0xfc, !PT ;  /* 0x0000000a401f7212 */ /* 0x081fe200078efcff */
[----:B------:R0:W-:Y:S01]  /*10d0*/  STL [R1+0x2a8], R43 ;  /* 0x0002a82b01007387 */ /* 0x0001e20000100800 */
[-C--:B------:R-:W-:Y:S02]  /*10e0*/  LOP3.LUT R122, R179, R10.reuse, RZ, 0xfc, !PT ;  /* 0x0000000ab37a7212 */ /* 0x080fe400078efcff */
[----:B--2---:R-:W-:Y:S01]  /*10f0*/  LOP3.LUT R44, R86, R11, RZ, 0xfc, !PT ;  /* 0x0000000b562c7212 */ /* 0x004fe200078efcff */
[----:B------:R2:W-:Y:S01]  /*1100*/  STL [R1+0x30], R0 ;  /* 0x0000300001007387 */ /* 0x0005e20000100800 */
[-C--:B------:R-:W-:Y:S02]  /*1110*/  LOP3.LUT R124, R173, R10.reuse, RZ, 0xfc, !PT ;  /* 0x0000000aad7c7212 */ /* 0x080fe400078efcff */
[-C--:B-1----:R-:W-:Y:S01]  /*1120*/  LOP3.LUT R42, R72, R10.reuse, RZ, 0xfc, !PT ;  /* 0x0000000a482a7212 */ /* 0x082fe200078efcff */
[----:B------:R-:W-:Y:S01]  /*1130*/  STL [R1+0x34], R44 ;  /* 0x0000342c01007387 */ /* 0x000fe20000100800 */
[----:B------:R-:W-:-:S02]  /*1140*/  LOP3.LUT R132, R169, R10, RZ, 0xfc, !PT ;  /* 0x0000000aa9847212 */ /* 0x000fc400078efcff */
[-C--:B0-----:R-:W-:Y:S02]  /*1150*/  LOP3.LUT R43, R76, R10.reuse, RZ, 0xfc, !PT ;  /* 0x0000000a4c2b7212 */ /* 0x081fe400078efcff */
[----:B------:R-:W-:Y:S02]  /*1160*/  SHF.L.U32 R155, R140, 0x8, RZ ;  /* 0x000000088c9b7819 */ /* 0x000fe400000006ff */
[-C--:B------:R-:W-:Y:S01]  /*1170*/  LOP3.LUT R134, R165, R10.reuse, RZ, 0xfc, !PT ;  /* 0x0000000aa5867212 */ /* 0x080fe200078efcff */
[----:B------:R0:W-:Y:S01]  /*1180*/  STL [R1+0x38], R43 ;  /* 0x0000382b01007387 */ /* 0x0001e20000100800 */
[----:B------:R-:W-:Y:S02]  /*1190*/  LOP3.LUT R167, R167, R11, RZ, 0xfc, !PT ;  /* 0x0000000ba7a77212 */ /* 0x000fe400078efcff */
[----:B------:R-:W-:Y:S01]  /*11a0*/  SHF.L.U32 R149, R138, 0x8, RZ ;  /* 0x000000088a957819 */ /* 0x000fe200000006ff */
[----:B------:R1:W-:Y:S01]  /*11b0*/  STL [R1+0x40], R42 ;  /* 0x0000402a01007387 */ /* 0x0003e20000100800 */
[----:B------:R-:W-:-:S02]  /*11c0*/  LOP3.LUT R136, R159, R10, RZ, 0xfc, !PT ;  /* 0x0000000a9f887212 */ /* 0x000fc400078efcff */
[-C--:B------:R-:W-:Y:S01]  /*11d0*/  LOP3.LUT R161, R161, R11.reuse, RZ, 0xfc, !PT ;  /* 0x0000000ba1a17212 */ /* 0x080fe200078efcff */
[----:B------:R-:W-:Y:S01]  /*11e0*/  STL [R1+0x3c], R30 ;  /* 0x00003c1e01007387 */ /* 0x000fe20000100800 */
[----:B------:R-:W-:Y:S02]  /*11f0*/  SHF.L.U32 R145, R139, 0x8, RZ ;  /* 0x000000088b917819 */ /* 0x000fe400000006ff */
[-C--:B------:R-:W-:Y:S01]  /*1200*/  LOP3.LUT R157, R157, R11.reuse, RZ, 0xfc, !PT ;  /* 0x0000000b9d9d7212 */ /* 0x080fe200078efcff */
[----:B------:R3:W-:Y:S01]  /*1210*/  STL [R1+0x48], R31 ;  /* 0x0000481f01007387 */ /* 0x0007e20000100800 */
[----:B------:R-:W-:Y:S02]  /*1220*/  SHF.L.U32 R141, R151, 0x8, RZ ;  /* 0x00000008978d7819 */ /* 0x000fe400000006ff */
[----:B------:R-:W-:Y:S01]  /*1230*/  LOP3.LUT R153, R153, R11, RZ, 0xfc, !PT ;  /* 0x0000000b99997212 */ /* 0x000fe200078efcff */
[----:B------:R-:W-:Y:S01]  /*1240*/  STL [R1+0x44], R4 ;  /* 0x0000440401007387 */ /* 0x000fe20000100800 */
[----:B------:R-:W-:-:S02]  /*1250*/  SHF.L.U32 R135, R150, 0x8, RZ ;  /* 0x0000000896877819 */ /* 0x000fc400000006ff */
[----:B------:R-:W-:Y:S01]  /*1260*/  SHF.L.U32 R131, R152, 0x8, RZ ;  /* 0x0000000898837819 */ /* 0x000fe200000006ff */
[----:B------:R4:W-:Y:S01]  /*1270*/  STL [R1+0x50], R32 ;  /* 0x0000502001007387 */ /* 0x0009e20000100800 */
[-C--:B------:R-:W-:Y:S02]  /*1280*/  LOP3.LUT R143, R143, R11.reuse, RZ, 0xfc, !PT ;  /* 0x0000000b8f8f7212 */ /* 0x080fe400078efcff */
[----:B------:R-:W-:Y:S01]  /*1290*/  SHF.L.U32 R125, R162, 0x8, RZ ;  /* 0x00000008a27d7819 */ /* 0x000fe200000006ff */
[----:B------:R-:W-:Y:S01]  /*12a0*/  STL [R1+0x4c], R7 ;  /* 0x00004c0701007387 */ /* 0x000fe20000100800 */
[----:B------:R-:W-:Y:S02]  /*12b0*/  SHF.L.U32 R121, R163, 0x8, RZ ;  /* 0x00000008a3797819 */ /* 0x000fe400000006ff */
[----:B------:R-:W-:Y:S01]  /*12c0*/  SHF.L.U32 R117, R164, 0x8, RZ ;  /* 0x00000008a4757819 */ /* 0x000fe200000006ff */
[----:B------:R-:W-:Y:S01]  /*12d0*/  STL [R1+0x5c], R8 ;  /* 0x00005c0801007387 */ /* 0x000fe20000100800 */
[----:B------:R-:W-:-:S02]  /*12e0*/  LOP3.LUT R129, R129, R11, RZ, 0xfc, !PT ;  /* 0x0000000b81817212 */ /* 0x000fc400078efcff */
[----:B------:R-:W-:Y:S01]  /*12f0*/  SHF.L.U32 R111, R174, 0x8, RZ ;  /* 0x00000008ae6f7819 */ /* 0x000fe200000006ff */
[----:B------:R-:W-:Y:S01]  /*1300*/  STL [R1+0x54], R250 ;  /* 0x000054fa01007387 */ /* 0x000fe20000100800 */
[----:B------:R-:W-:Y:S02]  /*1310*/  SHF.L.U32 R107, R175, 0x8, RZ ;  /* 0x00000008af6b7819 */ /* 0x000fe400000006ff */
[----:B------:R-:W-:Y:S01]  /*1320*/  LOP3.LUT R119, R119, R11, RZ, 0xfc, !PT ;  /* 0x0000000b77777212 */ /* 0x000fe200078efcff */
[----:B------:R-:W5:Y:S01]  /*1330*/  LDL R40, [R1+0x30] ;  /* 0x0000300001287983 */ /* 0x000f620000100800 */
[-C--:B------:R-:W-:Y:S02]  /*1340*/  LOP3.LUT R52, R28, R10.reuse, RZ, 0xfc, !PT ;  /* 0x0000000a1c347212 */ /* 0x080fe400078efcff */
[----:B------:R-:W-:Y:S01]  /*1350*/  SHF.L.U32 R101, R176, 0x8, RZ ;  /* 0x00000008b0657819 */ /* 0x000fe200000006ff */
[----:B------:R-:W-:Y:S01]  /*1360*/  STL [R1+0x64], R252 ;  /* 0x000064fc01007387 */ /* 0x000fe20000100800 */
[----:B------:R-:W-:-:S02]  /*1370*/  LOP3.LUT R60, R24, R10, RZ, 0xfc, !PT ;  /* 0x0000000a183c7212 */ /* 0x000fc400078efcff */
[C---:B------:R-:W-:Y:S01]  /*1380*/  ISETP.GE.U32.AND P6, PT, R21.reuse, 0x3740, PT ;  /* 0x000037401500780c */ /* 0x040fe20003fc6070 */
[----:B------:R-:W-:Y:S01]  /*1390*/  STL [R1+0x60], R251 ;  /* 0x000060fb01007387 */ /* 0x000fe20000100800 */
[----:B------:R-:W-:Y:S02]  /*13a0*/  SHF.L.U32 R19, R21, 0x8, RZ ;  /* 0x0000000815137819 */ /* 0x000fe400000006ff */
[-C--:B------:R-:W-:Y:S01]  /*13b0*/  LOP3.LUT R64, R245, R10.reuse, RZ, 0xfc, !PT ;  /* 0x0000000af5407212 */ /* 0x080fe200078efcff */
[----:B------:R0:W-:Y:S01]  /*13c0*/  STL [R1+0x6c], R48 ;  /* 0x00006c3001007387 */ /* 0x0001e20000100800 */
[-C--:B------:R-:W-:Y:S02]  /*13d0*/  LOP3.LUT R72, R239, R10.reuse, RZ, 0xfc, !PT ;  /* 0x0000000aef487212 */ /* 0x080fe400078efcff */
[----:B--2---:R-:W-:Y:S01]  /*13e0*/  LOP3.LUT R0, R14, R11, RZ, 0xfc, !PT ;  /* 0x0000000b0e007212 */ /* 0x004fe200078efcff */
[----:B------:R-:W-:Y:S01]  /*13f0*/  STL [R1+0x68], R249 ;  /* 0x000068f901007387 */ /* 0x000fe20000100800 */
[----:B------:R-:W-:-:S02]  /*1400*/  LOP3.LUT R74, R233, R10, RZ, 0xfc, !PT ;  /* 0x0000000ae94a7212 */ /* 0x000fc400078efcff */
[-C--:B------:R-:W-:Y:S01]  /*1410*/  LOP3.LUT R84, R241, R11.reuse, RZ, 0xfc, !PT ;  /* 0x0000000bf1547212 */ /* 0x080fe200078efcff */
[----:B------:R2:W-:Y:S01]  /*1420*/  STL [R1+0x74], R50 ;  /* 0x0000743201007387 */ /* 0x0005e20000100800 */
[-C--:B------:R-:W-:Y:S02]  /*1430*/  LOP3.LUT R76, R229, R10.reuse, RZ, 0xfc, !PT ;  /* 0x0000000ae54c7212 */ /* 0x080fe400078efcff */
[----:B------:R-:W-:Y:S01]  /*1440*/  LOP3.LUT R86, R237, R11, RZ, 0xfc, !PT ;  /* 0x0000000bed567212 */ /* 0x000fe200078efcff */
[----:B------:R-:W-:Y:S01]  /*1450*/  STL [R1+0x70], R248 ;  /* 0x000070f801007387 */ /* 0x000fe20000100800 */
[-C--:B------:R-:W-:Y:S02]  /*1460*/  LOP3.LUT R144, R155, R10.reuse, RZ, 0xfc, !PT ;  /* 0x0000000a9b907212 */ /* 0x080fe400078efcff */
[-C--:B------:R-:W-:Y:S01]  /*1470*/  LOP3.LUT R146, R149, R10.reuse, RZ, 0xfc, !PT ;  /* 0x0000000a95927212 */ /* 0x080fe200078efcff */
[----:B------:R0:W-:Y:S01]  /*1480*/  STL [R1+0x7c], R52 ;  /* 0x00007c3401007387 */ /* 0x0001e20000100800 */
[----:B------:R-:W-:-:S02]  /*1490*/  LOP3.LUT R148, R145, R10, RZ, 0xfc, !PT ;  /* 0x0000000a91947212 */ /* 0x000fc400078efcff */
[-C--:B------:R-:W-:Y:S01]  /*14a0*/  LOP3.LUT R156, R141, R10.reuse, RZ, 0xfc, !PT ;  /* 0x0000000a8d9c7212 */ /* 0x080fe200078efcff */
[----:B------:R0:W-:Y:S01]  /*14b0*/  STL [R1+0x78], R5 ;  /* 0x0000780501007387 */ /* 0x0001e20000100800 */
[-C--:B------:R-:W-:Y:S02]  /*14c0*/  LOP3.LUT R158, R135, R10.reuse, RZ, 0xfc, !PT ;  /* 0x0000000a879e7212 */ /* 0x080fe400078efcff */
[-C--:B------:R-:W-:Y:S01]  /*14d0*/  LOP3.LUT R160, R131, R10.reuse, RZ, 0xfc, !PT ;  /* 0x0000000a83a07212 */ /* 0x080fe200078efcff */
[----:B------:R-:W-:Y:S01]  /*14e0*/  STL [R1+0x84], R60 ;  /* 0x0000843c01007387 */ /* 0x000fe20000100800 */
[-C--:B------:R-:W-:Y:S02]  /*14f0*/  LOP3.LUT R168, R125, R10.reuse, RZ, 0xfc, !PT ;  /* 0x0000000a7da87212 */ /* 0x080fe400078efcff */
[-C--:B------:R-:W-:Y:S01]  /*1500*/  LOP3.LUT R170, R121, R10.reuse, RZ, 0xfc, !PT ;  /* 0x0000000a79aa7212 */ /* 0x080fe200078efcff */
[----:B------:R0:W-:Y:S01]  /*1510*/  STL [R1+0x80], R20 ;  /* 0x0000801401007387 */ /* 0x0001e20000100800 */
[----:B------:R-:W-:-:S02]  /*1520*/  LOP3.LUT R172, R117, R10, RZ, 0xfc, !PT ;  /* 0x0000000a75ac7212 */ /* 0x000fc400078efcff */
[-C--:B------:R-:W-:Y:S01]  /*1530*/  LOP3.LUT R180, R111, R10.reuse, RZ, 0xfc, !PT ;  /* 0x0000000a6fb47212 */ /* 0x080fe200078efcff */
[----:B------:R0:W-:Y:S01]  /*1540*/  STL [R1+0x12c], R62 ;  /* 0x00012c3e01007387 */ /* 0x0001e20000100800 */
[----:B------:R-:W-:Y:S02]  /*1550*/  SHF.L.U32 R97, R188, 0x8, RZ ;  /* 0x00000008bc617819 */ /* 0x000fe400000006ff */
[-C--:B------:R-:W-:Y:S01]  /*1560*/  LOP3.LUT R182, R107, R10.reuse, RZ, 0xfc, !PT ;  /* 0x0000000a6bb67212 */ /* 0x080fe200078efcff */
[----:B------:R-:W-:Y:S01]  /*1570*/  STL [R1+0x88], R2 ;  /* 0x0000880201007387 */ /* 0x000fe20000100800 */
[----:B------:R-:W-:Y:S01]  /*1580*/  SHF.L.U32 R21, R198, 0x8, RZ ;  /* 0x00000008c6157819 */ /* 0x000fe200000006ff */
[----:B------:R-:W-:Y:S01]  /*1590*/  FADD R12, R12, c[0x0][0x178] ;  /* 0x00005e000c0c7621 */ /* 0x000fe20000000000 */
        /* <DEDUP_REMOVED lines=9> */
[-C--:B------:R-:W-:Y:S01]  /*1630*/  LOP3.LUT R95, R95, R11.reuse, RZ, 0xfc, !PT ;  /* 0x0000000b5f5f7212 */ /* 0x080fe200078efcff */
[----:B------:R-:W-:Y:S01]  /*1640*/  STL [R1+0x130], R0 ;  /* 0x0001300001007387 */ /* 0x000fe20000100800 */
[----:B------:R-:W-:-:S02]  /*1650*/  LOP3.LUT R46, R89, R11, RZ, 0xfc, !PT ;  /* 0x0000000b592e7212 */ /* 0x000fc400078efcff */
[-C--:B------:R-:W-:Y:S01]  /*1660*/  LOP3.LUT R58, R85, R11.reuse, RZ, 0xfc, !PT ;  /* 0x0000000b553a7212 */ /* 0x080fe200078efcff */
[----:B------:R0:W-:Y:S01]  /*1670*/  STL [R1+0x144], R74 ;  /* 0x0001444a01007387 */ /* 0x0001e20000100800 */
[----:B------:R-:W-:Y:S02]  /*1680*/  SHF.L.U32 R75, R200, 0x8, RZ ;  /* 0x00000008c84b7819 */ /* 0x000fe400000006ff */
[----:B------:R-:W-:Y:S01]  /*1690*/  SHF.L.U32 R71, R210, 0x8, RZ ;  /* 0x00000008d2477819 */ /* 0x000fe200000006ff */
[----:B------:R-:W-:Y:S01]  /*16a0*/  STL [R1+0x138], R84 ;  /* 0x0001385401007387 */ /* 0x000fe20000100800 */
[-C--:B------:R-:W-:Y:S02]  /*16b0*/  LOP3.LUT R81, R81, R11.reuse, RZ, 0xfc, !PT ;  /* 0x0000000b51517212 */ /* 0x080fe400078efcff */
[----:B------:R-:W-:Y:S01]  /*16c0*/  SHF.L.U32 R65, R212, 0x8, RZ ;  /* 0x00000008d4417819 */ /* 0x000fe200000006ff */
[----:B------:R0:W-:Y:S01]  /*16d0*/  STL [R1+0x14c], R76 ;  /* 0x00014c4c01007387 */ /* 0x0001e20000100800 */
[----:B------:R-:W-:-:S02]  /*16e0*/  LOP3.LUT R70, R77, R11, RZ, 0xfc, !PT ;  /* 0x0000000b4d467212 */ /* 0x000fc400078efcff */
[----:B------:R-:W-:Y:S01]  /*16f0*/  SHF.L.U32 R61, R211, 0x8, RZ ;  /* 0x00000008d33d7819 */ /* 0x000fe200000006ff */
[----:B------:R0:W-:Y:S01]  /*1700*/  STL [R1+0x140], R86 ;  /* 0x0001405601007387 */ /* 0x0001e20000100800 */
[-C--:B------:R-:W-:Y:S02]  /*1710*/  LOP3.LUT R82, R73, R11.reuse, RZ, 0xfc, !PT ;  /* 0x0000000b49527212 */ /* 0x080fe400078efcff */
[----:B------:R-:W-:Y:S01]  /*1720*/  SHF.L.U32 R57, R222, 0x8, RZ ;  /* 0x00000008de397819 */ /* 0x000fe200000006ff */
[----:B------:R-:W-:Y:S01]  /*1730*/  STL [R1+0x154], R225 ;  /* 0x000154e101007387 */ /* 0x000fe20000100800 */
[-C--:B------:R-:W-:Y:S02]  /*1740*/  LOP3.LUT R69, R69, R11.reuse, RZ, 0xfc, !PT ;  /* 0x0000000b45457212 */ /* 0x080fe400078efcff */
[----:B------:R-:W-:Y:S01]  /*1750*/  SHF.L.U32 R51, R223, 0x8, RZ ;  /* 0x00000008df337819 */ /* 0x000fe200000006ff */
[----:B------:R-:W-:Y:S01]  /*1760*/  STL [R1+0x148], R231 ;  /* 0x000148e701007387 */ /* 0x000fe20000100800 */
[----:B------:R-:W-:-:S02]  /*1770*/  LOP3.LUT R244, R63, R11, RZ, 0xfc, !PT ;  /* 0x0000000b3ff47212 */ /* 0x000fc400078efcff */
[----:B------:R-:W-:Y:S01]  /*1780*/  SHF.L.U32 R47, R224, 0x8, RZ ;  /* 0x00000008e02f7819 */ /* 0x000fe200000006ff */
[----:B------:R-:W-:Y:S01]  /*1790*/  STL [R1+0x15c], R219 ;  /* 0x00015cdb01007387 */ /* 0x000fe20000100800 */
[-C--:B------:R-:W-:Y:S02]  /*17a0*/  LOP3.LUT R240, R59, R11.reuse, RZ, 0xfc, !PT ;  /* 0x0000000b3bf07212 */ /* 0x080fe400078efcff */
[----:B------:R-:W-:Y:S01]  /*17b0*/  SHF.L.U32 R41, R234, 0x8, RZ ;  /* 0x00000008ea297819 */ /* 0x000fe200000006ff */
[----:B------:R-:W-:Y:S01]  /*17c0*/  STL [R1+0x150], R227 ;  /* 0x000150e301007387 */ /* 0x000fe20000100800 */
[-C--:B------:R-:W-:Y:S02]  /*17d0*/  LOP3.LUT R238, R53, R11.reuse, RZ, 0xfc, !PT ;  /* 0x0000000b35ee7212 */ /* 0x080fe400078efcff */
[----:B------:R-:W-:Y:S01]  /*17e0*/  SHF.L.U32 R37, R235, 0x8, RZ ;  /* 0x00000008eb257819 */ /* 0x000fe200000006ff */
[----:B------:R0:W-:Y:S01]  /*17f0*/  STL [R1+0x164], R88 ;  /* 0x0001645801007387 */ /* 0x0001e20000100800 */
[----:B------:R-:W-:-:S02]  /*1800*/  LOP3.LUT R226, R49, R11, RZ, 0xfc, !PT ;  /* 0x0000000b31e27212 */ /* 0x000fc400078efcff */
[-C--:B------:R-:W-:Y:S01]  /*1810*/  LOP3.LUT R202, R45, R11.reuse, RZ, 0xfc, !PT ;  /* 0x0000000b2dca7212 */ /* 0x080fe200078efcff */
[----:B------:R-:W-:Y:S01]  /*1820*/  STL [R1+0x158], R221 ;  /* 0x000158dd01007387 */ /* 0x000fe20000100800 */
[----:B------:R-:W-:Y:S02]  /*1830*/  ISETP.GE.U32.AND P3, PT, R15, 0x3740, PT ;  /* 0x000037400f00780c */ /* 0x000fe40003f66070 */
[-C--:B------:R-:W-:Y:S01]  /*1840*/  LOP3.LUT R229, R147, R11.reuse, RZ, 0xfc, !PT ;  /* 0x0000000b93e57212 */ /* 0x080fe200078efcff */
[----:B------:R0:W-:Y:S01]  /*1850*/  STL [R1+0x16c], R96 ;  /* 0x00016c6001007387 */ /* 0x0001e20000100800 */
[-C--:B------:R-:W-:Y:S02]  /*1860*/  LOP3.LUT R237, R137, R11.reuse, RZ, 0xfc, !PT ;  /* 0x0000000b89ed7212 */ /* 0x080fe400078efcff */
[-C--:B------:R-:W-:Y:S01]  /*1870*/  LOP3.LUT R233, R133, R11.reuse, RZ, 0xfc, !PT ;  /* 0x0000000b85e97212 */ /* 0x080fe200078efcff */
[----:B------:R-:W-:Y:S01]  /*1880*/  STL [R1+0x160], R217 ;  /* 0x000160d901007387 */ /* 0x000fe20000100800 */
[----:B------:R-:W-:-:S02]  /*1890*/  LOP3.LUT R241, R123, R11, RZ, 0xfc, !PT ;  /* 0x0000000b7bf17212 */ /* 0x000fc400078efcff */
[-C--:B------:R-:W-:Y:S01]  /*18a0*/  LOP3.LUT R239, R113, R11.reuse, RZ, 0xfc, !PT ;  /* 0x0000000b71ef7212 */ /* 0x080fe200078efcff */
[----:B------:R0:W-:Y:S01]  /*18b0*/  STL [R1+0x174], R98 ;  /* 0x0001746201007387 */ /* 0x0001e20000100800 */
[----:B------:R-:W-:Y:S02]  /*18c0*/  LOP3.LUT R245, R109, R11, RZ, 0xfc, !PT ;  /* 0x0000000b6df57212 */ /* 0x000fe400078efcff */
[-C--:B------:R-:W-:Y:S01]  /*18d0*/  LOP3.LUT R192, R97, R10.reuse, RZ, 0xfc, !PT ;  /* 0x0000000a61c07212 */ /* 0x080fe200078efcff */
[----:B------:R-:W-:Y:S01]  /*18e0*/  STL [R1+0x168], R213 ;  /* 0x000168d501007387 */ /* 0x000fe20000100800 */
[-C--:B------:R-:W-:Y:S02]  /*18f0*/  LOP3.LUT R194, R93, R10.reuse, RZ, 0xfc, !PT ;  /* 0x0000000a5dc27212 */ /* 0x080fe400078efcff */
[-C--:B------:R-:W-:Y:S01]  /*1900*/  LOP3.LUT R206, R21, R10.reuse, RZ, 0xfc, !PT ;  /* 0x0000000a15ce7212 */ /* 0x080fe200078efcff */
[----:B------:R0:W-:Y:S01]  /*1910*/  STL [R1+0x17c], R100 ;  /* 0x00017c6401007387 */ /* 0x0001e20000100800 */
[----:B------:R-:W-:-:S02]  /*1920*/  LOP3.LUT R196, R87, R10, RZ, 0xfc, !PT ;  /* 0x0000000a57c47212 */ /* 0x000fc400078efcff */
[-C--:B------:R-:W-:Y:S01]  /*1930*/  LOP3.LUT R204, R83, R10.reuse, RZ, 0xfc, !PT ;  /* 0x0000000a53cc7212 */ /* 0x080fe200078efcff */
[----:B------:R-:W-:Y:S01]  /*1940*/  STL [R1+0x170], R207 ;  /* 0x000170cf01007387 */ /* 0x000fe20000100800 */
[-C--:B------:R-:W-:Y:S02]  /*1950*/  LOP3.LUT R208, R75, R10.reuse, RZ, 0xfc, !PT ;  /* 0x0000000a4bd07212 */ /* 0x080fe400078efcff */
        /* <DEDUP_REMOVED lines=8> */
[-C--:B------:R-:W-:Y:S02]  /*19e0*/  LOP3.LUT R230, R47, R10.reuse, RZ, 0xfc, !PT ;  /* 0x0000000a2fe67212 */ /* 0x080fe400078efcff */
[----:B------:R-:W-:Y:S01]  /*19f0*/  SHF.L.U32 R33, R242, 0x8, RZ ;  /* 0x00000008f2217819 */ /* 0x000fe200000006ff */
[----:B------:R-:W-:Y:S01]  /*1a00*/  STL [R1+0x180], R195 ;  /* 0x000180c301007387 */ /* 0x000fe20000100800 */
[----:B------:R-:W-:Y:S02]  /*1a10*/  LOP3.LUT R236, R41, R10, RZ, 0xfc, !PT ;  /* 0x0000000a29ec7212 */ /* 0x000fe400078efcff */
[----:B------:R-:W-:Y:S01]  /*1a20*/  SHF.L.U32 R27, R243, 0x8, RZ ;  /* 0x00000008f31b7819 */ /* 0x000fe200000006ff */
[----:B------:R0:W-:Y:S01]  /*1a30*/  STL [R1+0x194], R112 ;  /* 0x0001947001007387 */ /* 0x0001e20000100800 */
[----:B------:R-:W-:-:S02]  /*1a40*/  SHF.L.U32 R23, R246, 0x8, RZ ;  /* 0x00000008f6177819 */ /* 0x000fc400000006ff */
[----:B------:R-:W-:Y:S01]  /*1a50*/  SHF.L.U32 R15, R247, 0x8, RZ ;  /* 0x00000008f70f7819 */ /* 0x000fe200000006ff */
[----:B------:R-:W-:Y:S01]  /*1a60*/  STL [R1+0x188], R191 ;  /* 0x000188bf01007387 */ /* 0x000fe20000100800 */
[-C--:B------:R-:W-:Y:S02]  /*1a70*/  LOP3.LUT R178, R39, R11.reuse, RZ, 0xfc, !PT ;  /* 0x0000000b27b27212 */ /* 0x080fe400078efcff */
[----:B------:R-:W-:Y:S01]  /*1a80*/  MOV R36, 0x3e800000 ;  /* 0x3e80000000247802 */ /* 0x000fe20000000f00 */
[----:B------:R0:W-:Y:S01]  /*1a90*/  STL [R1+0x19c], R120 ;  /* 0x00019c7801007387 */ /* 0x0001e20000100800 */
[----:B------:R-:W-:Y:S02]  /*1aa0*/  LOP3.LUT R154, R35, R11, RZ, 0xfc, !PT ;  /* 0x0000000b239a7212 */ /* 0x000fe400078efcff */
[-C--:B------:R-:W-:Y:S01]  /*1ab0*/  LOP3.LUT R19, R19, R10.reuse, RZ, 0xfc, !PT ;  /* 0x0000000a13137212 */ /* 0x080fe200078efcff */
[----:B------:R-:W-:Y:S01]  /*1ac0*/  STL [R1+0x190], R185 ;  /* 0x000190b901007387 */ /* 0x000fe20000100800 */
[----:B------:R-:W-:-:S02]  /*1ad0*/  LOP3.LUT R18, R18, R10, RZ, 0xfc, !PT ;  /* 0x0000000a12127212 */ /* 0x000fc400078efcff */
[-C--:B------:R-:W-:Y:S01]  /*1ae0*/  LOP3.LUT R130, R29, R11.reuse, RZ, 0xfc, !PT ;  /* 0x0000000b1d827212 */ /* 0x080fe200078efcff */
[----:B------:R0:W-:Y:S01]  /*1af0*/  STL [R1+0x1a4], R122 ;  /* 0x0001a47a01007387 */ /* 0x0001e20000100800 */
[-C--:B------:R-:W-:Y:S02]  /*1b00*/  LOP3.LUT R106, R25, R11.reuse, RZ, 0xfc, !PT ;  /* 0x0000000b196a7212 */ /* 0x080fe400078efcff */
[-C--:B------:R-:W-:Y:S01]  /*1b10*/  LOP3.LUT R9, R9, R11.reuse, RZ, 0xfc, !PT ;  /* 0x0000000b09097212 */ /* 0x080fe200078efcff */
[----:B------:R-:W-:Y:S01]  /*1b20*/  STL [R1+0x198], R181 ;  /* 0x000198b501007387 */ /* 0x000fe20000100800 */
[----:B------:R-:W-:-:S03]  /*1b30*/  LOP3.LUT R6, R6, R11, RZ, 0xfc, !PT ;  /* 0x0000000b06067212 */ /* 0x000fc600078efcff */
[----:B------:R0:W-:Y:S04]  /*1b40*/  STL [R1+0x1ac], R124 ;  /* 0x0001ac7c01007387 */ /* 0x0001e80000100800 */
[----:B------:R-:W-:Y:S04]  /*1b50*/  STL [R1+0x1a0], R177 ;  /* 0x0001a0b101007387 */ /* 0x000fe80000100800 */
        /* <DEDUP_REMOVED lines=24> */
[----:B------:R0:W-:Y:S01]  /*1ce0*/  STL [R1+0x214], R180 ;  /* 0x000214b401007387 */ /* 0x0001e20000100800 */
[----:B------:R-:W0:Y:S03]  /*1cf0*/  MUFU.SQRT R21, R12 ;  /* 0x0000000c00157308 */ /* 0x000e260000002000 */
        /* <DEDUP_REMOVED lines=11> */
[----:B------:R-:W-:Y:S04]  /*1db0*/  STL [R1+0xa4], R58 ;  /* 0x0000a43a01007387 */ /* 0x000fe80000100800 */
[----:B------:R0:W-:Y:S04]  /*1dc0*/  STL [R1+0xb0], R204 ;  /* 0x0000b0cc01007387 */ /* 0x0001e80000100800 */
[----:B------:R-:W-:Y:S04]  /*1dd0*/  STL [R1+0xac], R81 ;  /* 0x0000ac5101007387 */ /* 0x000fe80000100800 */
[----:B------:R1:W-:Y:S04]  /*1de0*/  STL [R1+0xb8], R206 ;  /* 0x0000b8ce01007387 */ /* 0x0003e80000100800 */
[----:B------:R-:W-:Y:S01]  /*1df0*/  STL [R1+0xb4], R70 ;  /* 0x0000b44601007387 */ /* 0x000fe20000100800 */
[----:B0-----:R-:W-:-:S03]  /*1e00*/  FSETP.GT.AND P1, PT, R21, 8.50705917302346158658e+37, PT ;  /* 0x7e8000001500780b */ /* 0x001fc60003f24000 */
[----:B------:R0:W-:Y:S04]  /*1e10*/  STL [R1+0xc0], R208 ;  /* 0x0000c0d001007387 */ /* 0x0001e80000100800 */
[----:B------:R0:W-:Y:S04]  /*1e20*/  STL [R1+0xc8], R220 ;  /* 0x0000c8dc01007387 */ /* 0x0001e80000100800 */
[----:B------:R-:W-:Y:S04]  /*1e30*/  STL [R1+0xbc], R82 ;  /* 0x0000bc5201007387 */ /* 0x000fe80000100800 */
[----:B------:R0:W-:Y:S01]  /*1e40*/  STL [R1+0xd0], R218 ;  /* 0x0000d0da01007387 */ /* 0x0001e20000100800 */
[----:B------:R-:W-:-:S03]  /*1e50*/  FSETP.GEU.AND P0, PT, R21, 1.175494350822287508e-38, PT ;  /* 0x008000001500780b */ /* 0x000fc60003f0e000 */
[----:B------:R-:W-:Y:S04]  /*1e60*/  STL [R1+0xc4], R69 ;  /* 0x0000c44501007387 */ /* 0x000fe80000100800 */
[----:B------:R0:W-:Y:S04]  /*1e70*/  STL [R1+0xd8], R216 ;  /* 0x0000d8d801007387 */ /* 0x0001e80000100800 */
[----:B------:R-:W-:Y:S04]  /*1e80*/  STL [R1+0xcc], R244 ;  /* 0x0000ccf401007387 */ /* 0x000fe80000100800 */
[----:B------:R0:W-:Y:S01]  /*1e90*/  STL [R1+0xe0], R232 ;  /* 0x0000e0e801007387 */ /* 0x0001e20000100800 */
[----:B------:R-:W-:-:S03]  /*1ea0*/  LOP3.LUT R214, R37, R10, RZ, 0xfc, !PT ;  /* 0x0000000a25d67212 */ /* 0x000fc600078efcff */
[----:B------:R-:W-:Y:S04]  /*1eb0*/  STL [R1+0xd4], R240 ;  /* 0x0000d4f001007387 */ /* 0x000fe80000100800 */
[----:B------:R0:W-:Y:S01]  /*1ec0*/  STL [R1+0xe8], R228 ;  /* 0x0000e8e401007387 */ /* 0x0001e20000100800 */
[----:B------:R-:W-:-:S03]  /*1ed0*/  LOP3.LUT R190, R33, R10, RZ, 0xfc, !PT ;  /* 0x0000000a21be7212 */ /* 0x000fc600078efcff */
[----:B------:R-:W-:Y:S01]  /*1ee0*/  STL [R1+0xdc], R238 ;  /* 0x0000dcee01007387 */ /* 0x000fe20000100800 */
[----:B------:R-:W-:-:S03]  /*1ef0*/  LOP3.LUT R166, R27, R10, RZ, 0xfc, !PT ;  /* 0x0000000a1ba67212 */ /* 0x000fc600078efcff */
[----:B------:R0:W-:Y:S01]  /*1f00*/  STL [R1+0xf0], R230 ;  /* 0x0000f0e601007387 */ /* 0x0001e20000100800 */
[----:B------:R-:W-:-:S03]  /*1f10*/  LOP3.LUT R142, R23, R10, RZ, 0xfc, !PT ;  /* 0x0000000a178e7212 */ /* 0x000fc600078efcff */
[----:B------:R-:W-:Y:S01]  /*1f20*/  STL [R1+0xe4], R226 ;  /* 0x0000e4e201007387 */ /* 0x000fe20000100800 */
[----:B------:R-:W-:-:S03]  /*1f30*/  LOP3.LUT R118, R15, R10, RZ, 0xfc, !PT ;  /* 0x0000000a0f767212 */ /* 0x000fc600078efcff */
[----:B------:R-:W-:Y:S01]  /*1f40*/  STL [R1+0xec], R202 ;  /* 0x0000ecca01007387 */ /* 0x000fe20000100800 */
[----:B------:R-:W-:Y:S01]  /*1f50*/  FSEL R10, R36, 1, P1 ;  /* 0x3f800000240a7808 */ /* 0x000fe20000800000 */
[----:B------:R-:W-:Y:S02]  /*1f60*/  @P1 FMUL R21, R21, 0.25 ;  /* 0x3e80000015151820 */ /* 0x000fe40000400000 */
[----:B------:R0:W-:Y:S04]  /*1f70*/  STL [R1+0xfc], R236 ;  /* 0x0000fcec01007387 */ /* 0x0001e80000100800 */
[----:B------:R-:W-:Y:S01]  /*1f80*/  STL [R1+0xf8], R178 ;  /* 0x0000f8b201007387 */ /* 0x000fe20000100800 */
[----:B------:R-:W-:-:S03]  /*1f90*/  LOP3.LUT R94, R17, R11, RZ, 0xfc, !PT ;  /* 0x0000000b115e7212 */ /* 0x000fc600078efcff */
[----:B------:R-:W-:Y:S01]  /*1fa0*/  STL [R1+0x104], R214 ;  /* 0x000104d601007387 */ /* 0x000fe20000100800 */
[----:B------:R-:W-:-:S03]  /*1fb0*/  IADD3 R12, P2, R19, c[0x0][0x160], RZ ;  /* 0x00005800130c7a10 */ /* 0x000fc60007f5e0ff */
[----:B------:R-:W-:Y:S01]  /*1fc0*/  STL [R1+0x100], R154 ;  /* 0x0001009a01007387 */ /* 0x000fe20000100800 */
[----:B------:R-:W-:Y:S01]  /*1fd0*/  LOP3.LUT R22, R13, R11, RZ, 0xfc, !PT ;  /* 0x0000000b0d167212 */ /* 0x000fe200078efcff */
[----:B------:R-:W-:Y:S02]  /*1fe0*/  @!P0 FMUL R21, R21, 16777216 ;  /* 0x4b80000015158820 */ /* 0x000fe40000400000 */
[----:B------:R-:W-:Y:S01]  /*1ff0*/  STL [R1+0x10c], R190 ;  /* 0x00010cbe01007387 */ /* 0x000fe20000100800 */
[----:B------:R-:W-:Y:S01]  /*2000*/  IADD3 R14, P1, R18, c[0x0][0x160], RZ ;  /* 0x00005800120e7a10 */ /* 0x000fe20007f3e0ff */
[----:B------:R-:W-:Y:S02]  /*2010*/  @!P0 FMUL R10, R10, 16777216 ;  /* 0x4b8000000a0a8820 */ /* 0x000fe40000400000 */
[----:B------:R-:W-:Y:S01]  /*2020*/  STL [R1+0x108], R130 ;  /* 0x0001088201007387 */ /* 0x000fe20000100800 */
[----:B-----5:R-:W-:-:S03]  /*2030*/  IADD3 R16, P0, R40, c[0x0][0x160], RZ ;  /* 0x0000580028107a10 */ /* 0x020fc60007f1e0ff */
[----:B------:R-:W-:Y:S01]  /*2040*/  STL [R1+0x114], R166 ;  /* 0x000114a601007387 */ /* 0x000fe20000100800 */
[----:B------:R-:W-:-:S03]  /*2050*/  IADD3.X R13, R9, c[0x0][0x164], RZ, P2, !PT ;  /* 0x00005900090d7a10 */ /* 0x000fc600017fe4ff */
[----:B------:R-:W-:Y:S01]  /*2060*/  STL [R1+0x11c], R142 ;  /* 0x00011c8e01007387 */ /* 0x000fe20000100800 */
[----:B------:R-:W-:-:S03]  /*2070*/  IADD3 R24, P2, R43, c[0x0][0x160], RZ ;  /* 0x000058002b187a10 */ /* 0x000fc60007f5e0ff */
[----:B------:R-:W-:Y:S01]  /*2080*/  STL [R1+0x110], R106 ;  /* 0x0001106a01007387 */ /* 0x000fe20000100800 */
[----:B------:R-:W-:-:S03]  /*2090*/  IADD3.X R15, R6, c[0x0][0x164], RZ, P1, !PT ;  /* 0x00005900060f7a10 */ /* 0x000fc60000ffe4ff */
[----:B------:R-:W-:Y:S01]  /*20a0*/  STL [R1+0x218], R118 ;  /* 0x0002187601007387 */ /* 0x000fe20000100800 */
[----:B------:R-:W-:Y:S02]  /*20b0*/  IADD3 R26, P1, R42, c[0x0][0x160], RZ ;  /* 0x000058002a1a7a10 */ /* 0x000fe40007f3e0ff */
[----:B------:R-:W-:Y:S01]  /*20c0*/  IADD3.X R17, R44, c[0x0][0x164], RZ, P0, !PT ;  /* 0x000059002c117a10 */ /* 0x000fe200007fe4ff */
[----:B------:R-:W-:Y:S01]  /*20d0*/  STL [R1+0x118], R94 ;  /* 0x0001185e01007387 */ /* 0x000fe20000100800 */
[----:B------:R-:W-:-:S03]  /*20e0*/  IADD3 R28, P0, R31, c[0x0][0x160], RZ ;  /* 0x000058001f1c7a10 */ /* 0x000fc60007f1e0ff */
[----:B------:R5:W-:Y:S01]  /*20f0*/  STL [R1+0xf4], R22 ;  /* 0x0000f41601007387 */ /* 0x000be20000100800 */
[----:B------:R-:W-:-:S03]  /*2100*/  IADD3.X R25, R30, c[0x0][0x164], RZ, P2, !PT ;  /* 0x000059001e197a10 */ /* 0x000fc600017fe4ff */
[----:B------:R-:W5:Y:S01]  /*2110*/  LDL.LU R43, [R1+0x2a8] ;  /* 0x0002a800012b7983 */ /* 0x000f620000300800 */
[----:B------:R-:W-:-:S03]  /*2120*/  IADD3 R36, P2, R32, c[0x0][0x160], RZ ;  /* 0x0000580020247a10 */ /* 0x000fc60007f5e0ff */
[----:B-1----:R-:W5:Y:S01]  /*2130*/  LDL.LU R42, [R1+0x2a4] ;  /* 0x0002a400012a7983 */ /* 0x002f620000300800 */
[----:B------:R-:W-:-:S03]  /*2140*/  IADD3.X R27, R4, c[0x0][0x164], RZ, P1, !PT ;  /* 0x00005900041b7a10 */ /* 0x000fc60000ffe4ff */
[----:B------:R-:W5:Y:S01]  /*2150*/  LDL.LU R44, [R1+0x2a0] ;  /* 0x0002a000012c7983 */ /* 0x000f620000300800 */
[----:B------:R-:W-:Y:S02]  /*2160*/  IADD3 R38, P1, R8, c[0x0][0x160], RZ ;  /* 0x0000580008267a10 */ /* 0x000fe40007f3e0ff */
[----:B------:R-:W-:Y:S01]  /*2170*/  IADD3.X R29, R7, c[0x0][0x164], RZ, P0, !PT ;  /* 0x00005900071d7a10 */ /* 0x000fe200007fe4ff */
[----:B---3--:R-:W3:Y:S01]  /*2180*/  LDL.LU R31, [R1+0x29c] ;  /* 0x00029c00011f7983 */ /* 0x008ee20000300800 */
[----:B------:R-:W-:-:S03]  /*2190*/  IADD3 R40, P0, R252, c[0x0][0x160], RZ ;  /* 0x00005800fc287a10 */ /* 0x000fc60007f1e0ff */
[----:B------:R-:W3:Y:S01]  /*21a0*/  LDL.LU R30, [R1+0x298] ;  /* 0x00029800011e7983 */ /* 0x000ee20000300800 */
[----:B------:R-:W-:-:S03]  /*21b0*/  IADD3.X R37, R250, c[0x0][0x164], RZ, P2, !PT ;  /* 0x00005900fa257a10 */ /* 0x000fc600017fe4ff */
[----:B----4-:R-:W4:Y:S01]  /*21c0*/  LDL.LU R32, [R1+0x294] ;  /* 0x0002940001207983 */ /* 0x010f220000300800 */
[----:B------:R-:W-:-:S03]  /*21d0*/  IADD3 R48, P2, R48, c[0x0][0x160], RZ ;  /* 0x0000580030307a10 */ /* 0x000fc60007f5e0ff */
[----:B------:R-:W3:Y:S01]  /*21e0*/  LDL.LU R4, [R1+0x290] ;  /* 0x0002900001047983 */ /* 0x000ee20000300800 */
[----:B------:R-:W-:-:S03]  /*21f0*/  IADD3.X R39, R251, c[0x0][0x164], RZ, P1, !PT ;  /* 0x00005900fb277a10 */ /* 0x000fc60000ffe4ff */
[----:B------:R-:W3:Y:S01]  /*2200*/  LDL.LU R8, [R1+0x28c] ;  /* 0x00028c0001087983 */ /* 0x000ee20000300800 */
[----:B--2---:R-:W-:Y:S02]  /*2210*/  IADD3 R50, P1, R50, c[0x0][0x160], RZ ;  /* 0x0000580032327a10 */ /* 0x004fe40007f3e0ff */
[----:B------:R-:W-:Y:S01]  /*2220*/  IADD3.X R41, R249, c[0x0][0x164], RZ, P0, !PT ;  /* 0x00005900f9297a10 */ /* 0x000fe200007fe4ff */
[----:B------:R-:W2:Y:S01]  /*2230*/  LDL.LU R7, [R1+0x288] ;  /* 0x0002880001077983 */ /* 0x000ea20000300800 */
[----:B------:R-:W-:-:S03]  /*2240*/  IADD3 R52, P0, R52, c[0x0][0x160], RZ ;  /* 0x0000580034347a10 */ /* 0x000fc60007f1e0ff */
[----:B------:R-:W2:Y:S01]  /*2250*/  LDL.LU R252, [R1+0x284] ;  /* 0x0002840001fc7983 */ /* 0x000ea20000300800 */
[----:B------:R-:W-:-:S03]  /*2260*/  IADD3.X R49, R248, c[0x0][0x164], RZ, P2, !PT ;  /* 0x00005900f8317a10 */ /* 0x000fc600017fe4ff */
[----:B------:R-:W2:Y:S01]  /*2270*/  LDL.LU R250, [R1+0x280] ;  /* 0x0002800001fa7983 */ /* 0x000ea20000300800 */
[----:B------:R-:W-:-:S03]  /*2280*/  IADD3.X R51, R5, c[0x0][0x164], RZ, P1, !PT ;  /* 0x0000590005337a10 */ /* 0x000fc60000ffe4ff */
[----:B------:R-:W2:Y:S01]  /*2290*/  LDL.LU R251, [R1+0x27c] ;  /* 0x00027c0001fb7983 */ /* 0x000ea20000300800 */
[----:B------:R-:W-:-:S03]  /*22a0*/  IADD3.X R53, R20, c[0x0][0x164], RZ, P0, !PT ;  /* 0x0000590014357a10 */ /* 0x000fc600007fe4ff */
[----:B------:R-:W2:Y:S04]  /*22b0*/  LDL.LU R249, [R1+0x278] ;  /* 0x0002780001f97983 */ /* 0x000ea80000300800 */
[----:B------:R-:W2:Y:S04]  /*22c0*/  LDL.LU R248, [R1+0x274] ;  /* 0x0002740001f87983 */ /* 0x000ea80000300800 */
[----:B------:R-:W2:Y:S04]  /*22d0*/  LDL.LU R5, [R1+0x270] ;  /* 0x0002700001057983 */ /* 0x000ea80000300800 */
[----:B------:R-:W2:Y:S01]  /*22e0*/  LDL.LU R20, [R1+0x26c] ;  /* 0x00026c0001147983 */ /* 0x000ea20000300800 */
[----:B------:R-:W-:-:S02]  /*22f0*/  IADD3 R60, P2, R60, c[0x0][0x160], RZ ;  /* 0x000058003c3c7a10 */ /* 0x000fc40007f5e0ff */
[----:B------:R-:W-:Y:S02]  /*2300*/  IADD3 R62, P1, R62, c[0x0][0x160], RZ ;  /* 0x000058003e3e7a10 */ /* 0x000fe40007f3e0ff */
[----:B------:R-:W-:Y:S02]  /*2310*/  IADD3 R64, P0, R64, c[0x0][0x160], RZ ;  /* 0x0000580040407a10 */ /* 0x000fe40007f1e0ff */
[----:B------:R-:W-:Y:S02]  /*2320*/  IADD3.X R61, R2, c[0x0][0x164], RZ, P2, !PT ;  /* 0x00005900023d7a10 */ /* 0x000fe400017fe4ff */
[----:B------:R-:W-:Y:S01]  /*2330*/  IADD3 R72, P2, R72, c[0x0][0x160], RZ ;  /* 0x0000580048487a10 */ /* 0x000fe20007f5e0ff */
[----:B------:R-:W4:Y:S01]  /*2340*/  LDL.LU R2, [R1+0x268] ;  /* 0x0002680001027983 */ /* 0x000f220000300800 */
[----:B------:R-:W-:Y:S02]  /*2350*/  IADD3.X R63, R3, c[0x0][0x164], RZ, P1, !PT ;  /* 0x00005900033f7a10 */ /* 0x000fe40000ffe4ff */
[----:B------:R-:W-:Y:S01]  /*2360*/  IADD3.X R65, R0, c[0x0][0x164], RZ, P0, !PT ;  /* 0x0000590000417a10 */ /* 0x000fe200007fe4ff */
[----:B------:R1:W0:Y:S01]  /*2370*/  MUFU.RCP R11, R21 ;  /* 0x00000015000b7308 */ /* 0x0002220000001000 */
[----:B------:R-:W-:Y:S01]  /*2380*/  IADD3 R74, P1, R74, c[0x0][0x160], RZ ;  /* 0x000058004a4a7a10 */ /* 0x000fe20007f3e0ff */
[----:B------:R-:W4:Y:S01]  /*2390*/  LDL.LU R3, [R1+0x264] ;  /* 0x0002640001037983 */ /* 0x000f220000300800 */
[----:B------:R-:W-:-:S02]  /*23a0*/  IADD3 R76, P0, R76, c[0x0][0x160], RZ ;  /* 0x000058004c4c7a10 */ /* 0x000fc40007f1e0ff */
[----:B------:R-:W-:Y:S02]  /*23b0*/  IADD3.X R73, R84, c[0x0][0x164], RZ, P2, !PT ;  /* 0x0000590054497a10 */ /* 0x000fe400017fe4ff */
[----:B------:R-:W-:Y:S02]  /*23c0*/  IADD3 R84, P2, R225, c[0x0][0x160], RZ ;  /* 0x00005800e1547a10 */ /* 0x000fe40007f5e0ff */
[----:B------:R-:W-:Y:S02]  /*23d0*/  IADD3.X R75, R86, c[0x0][0x164], RZ, P1, !PT ;  /* 0x00005900564b7a10 */ /* 0x000fe40000ffe4ff */
[----:B------:R-:W-:Y:S02]  /*23e0*/  IADD3.X R77, R231, c[0x0][0x164], RZ, P0, !PT ;  /* 0x00005900e74d7a10 */ /* 0x000fe400007fe4ff */
[----:B------:R-:W-:Y:S02]  /*23f0*/  IADD3 R86, P1, R219, c[0x0][0x160], RZ ;  /* 0x00005800db567a10 */ /* 0x000fe40007f3e0ff */
        /* <DEDUP_REMOVED lines=54> */
[----:B------:R-:W-:Y:S01]  /*2760*/  IADD3 R196, P0, R196, c[0x0][0x160], RZ ;  /* 0x00005800c4c47a10 */ /* 0x000fe20007f1e0ff */
[----:B------:R-:W1:Y:S01]  /*2770*/  S2R R0, SR_CTAID.X ;  /* 0x0000000000007919 */ /* 0x000e620000002500 */
[----:B------:R-:W-:-:S02]  /*2780*/  IADD3.X R193, R95, c[0x0][0x164], RZ, P2, !PT ;  /* 0x000059005fc17a10 */ /* 0x000fc400017fe4ff */
[----:B------:R-:W-:Y:S02]  /*2790*/  IADD3 R204, P2, R204, c[0x0][0x160], RZ ;  /* 0x00005800cccc7a10 */ /* 0x000fe40007f5e0ff */
[----:B------:R-:W-:Y:S02]  /*27a0*/  IADD3.X R195, R46, c[0x0][0x164], RZ, P1, !PT ;  /* 0x000059002ec37a10 */ /* 0x000fe40000ffe4ff */
[----:B------:R-:W-:Y:S02]  /*27b0*/  IADD3.X R197, R58, c[0x0][0x164], RZ, P0, !PT ;  /* 0x000059003ac57a10 */ /* 0x000fe400007fe4ff */
[----:B------:R-:W-:Y:S02]  /*27c0*/  IADD3 R206, P1, R206, c[0x0][0x160], RZ ;  /* 0x00005800cece7a10 */ /* 0x000fe40007f3e0ff */
[----:B0-----:R-:W-:Y:S02]  /*27d0*/  IADD3 R208, P0, R208, c[0x0][0x160], RZ ;  /* 0x00005800d0d07a10 */ /* 0x001fe40007f1e0ff */
[----:B------:R-:W-:-:S02]  /*27e0*/  IADD3.X R205, R81, c[0x0][0x164], RZ, P2, !PT ;  /* 0x0000590051cd7a10 */ /* 0x000fc400017fe4ff */
[----:B------:R-:W-:Y:S02]  /*27f0*/  IADD3 R220, P2, R220, c[0x0][0x160], RZ ;  /* 0x00005800dcdc7a10 */ /* 0x000fe40007f5e0ff */
[----:B------:R-:W-:Y:S02]  /*2800*/  IADD3.X R207, R70, c[0x0][0x164], RZ, P1, !PT ;  /* 0x0000590046cf7a10 */ /* 0x000fe40000ffe4ff */
[----:B------:R-:W-:Y:S02]  /*2810*/  IADD3.X R209, R82, c[0x0][0x164], RZ, P0, !PT ;  /* 0x0000590052d17a10 */ /* 0x000fe400007fe4ff */
[----:B------:R-:W-:Y:S02]  /*2820*/  IADD3 R218, P1, R218, c[0x0][0x160], RZ ;  /* 0x00005800dada7a10 */ /* 0x000fe40007f3e0ff */
[----:B------:R-:W-:Y:S02]  /*2830*/  IADD3 R216, P0, R216, c[0x0][0x160], RZ ;  /* 0x00005800d8d87a10 */ /* 0x000fe40007f1e0ff */
        /* <DEDUP_REMOVED lines=18> */
[----:B-1----:R-:W-:-:S02]  /*2960*/  SHF.L.U32 R0, R0, 0x7, RZ ;  /* 0x0000000700007819 */ /* 0x002fc400000006ff */
[----:B------:R-:W-:Y:S02]  /*2970*/  IADD3.X R245, R106, c[0x0][0x164], RZ, P2, !PT ;  /* 0x000059006af57a10 */ /* 0x000fe400017fe4ff */
[----:B------:R-:W-:Y:S02]  /*2980*/  IADD3.X R47, R94, c[0x0][0x164], RZ, P1, !PT ;  /* 0x000059005e2f7a10 */ /* 0x000fe40000ffe4ff */
[----:B------:R-:W-:Y:S02]  /*2990*/  IADD3.X R35, R22, c[0x0][0x164], RZ, P0, !PT ;  /* 0x0000590016237a10 */ /* 0x000fe400007fe4ff */
[----:B------:R-:W-:Y:S02]  /*29a0*/  IADD3 R18, P0, R18, c[0x0][0x168], RZ ;  /* 0x00005a0012127a10 */ /* 0x000fe40007f1e0ff */
[----:B------:R-:W-:-:S04]  /*29b0*/  SHF.R.S32.HI R0, RZ, 0x1f, R0 ;  /* 0x0000001fff007819 */ /* 0x000fc80000011400 */
[C---:B------:R-:W-:Y:S02]  /*29c0*/  ISETP.GE.U32.AND.EX P4, PT, R0.reuse, RZ, PT, P4 ;  /* 0x000000ff0000720c */ /* 0x040fe40003f86140 */
[C---:B------:R-:W-:Y:S02]  /*29d0*/  ISETP.GE.U32.AND.EX P3, PT, R0.reuse, RZ, PT, P3 ;  /* 0x000000ff0000720c */ /* 0x040fe40003f66130 */
[----:B------:R-:W-:Y:S01]  /*29e0*/  ISETP.GE.U32.AND.EX P6, PT, R0, RZ, PT, P6 ;  /* 0x000000ff0000720c */ /* 0x000fe20003fc6160 */
[----:B-----5:R-:W-:Y:S01]  /*29f0*/  CS2R R22, SRZ ;  /* 0x0000000000167805 */ /* 0x020fe2000001ff00 */
[----:B--2---:R-:W-:Y:S02]  /*2a00*/  IADD3 R58, P2, R20, c[0x0][0x168], RZ ;  /* 0x00005a00143a7a10 */ /* 0x004fe40007f5e0ff */
[----:B------:R-:W-:Y:S02]  /*2a10*/  IADD3 R20, P1, R19, c[0x0][0x168], RZ ;  /* 0x00005a0013147a10 */ /* 0x000fe40007f3e0ff */
[----:B------:R-:W-:-:S02]  /*2a20*/  IADD3.X R19, R6, c[0x0][0x16c], RZ, P0, !PT ;  /* 0x00005b0006137a10 */ /* 0x000fc400007fe4ff */
[----:B------:R-:W-:Y:S02]  /*2a30*/  IADD3.X R21, R9, c[0x0][0x16c], RZ, P1, !PT ;  /* 0x00005b0009157a10 */ /* 0x000fe40000ffe4ff */
[----:B---3--:R-:W-:Y:S01]  /*2a40*/  ISETP.GE.U32.AND P0, PT, R4, 0x3740, PT ;  /* 0x000037400400780c */ /* 0x008fe20003f06070 */
[----:B------:R-:W-:Y:S01]  /*2a50*/  FMUL R4, R11, R10 ;  /* 0x0000000a0b047220 */ /* 0x000fe20000400000 */
[----:B------:R-:W-:Y:S01]  /*2a60*/  IADD3.X R59, R5, c[0x0][0x16c], RZ, P2, !PT ;  /* 0x00005b00053b7a10 */ /* 0x000fe200017fe4ff */
[----:B------:R0:W-:Y:S01]  /*2a70*/  STL.64 [R1+0x20], R20 ;  /* 0x0000201401007387 */ /* 0x0001e20000100a00 */
[----:B------:R-:W-:-:S03]  /*2a80*/  ISETP.GE.U32.AND P2, PT, R7, 0x3740, PT ;  /* 0x000037400700780c */ /* 0x000fc60003f46070 */
[----:B------:R-:W-:Y:S01]  /*2a90*/  STL.64 [R1+0x28], R18 ;  /* 0x0000281201007387 */ /* 0x000fe20000100a00 */
[----:B------:R-:W-:Y:S01]  /*2aa0*/  CS2R R6, SRZ ;  /* 0x0000000000067805 */ /* 0x000fe2000001ff00 */
[----:B------:R-:W-:Y:S02]  /*2ab0*/  ISETP.GE.U32.AND P1, PT, R8, 0x3740, PT ;  /* 0x000037400800780c */ /* 0x000fe40003f26070 */
[----:B------:R1:W-:Y:S01]  /*2ac0*/  STL [R1+0x21c], R4 ;  /* 0x00021c0401007387 */ /* 0x0003e20000100800 */
[----:B------:R-:W-:Y:S01]  /*2ad0*/  CS2R R8, SRZ ;  /* 0x0000000000087805 */ /* 0x000fe2000001ff00 */
[----:B------:R-:W-:Y:S01]  /*2ae0*/  CS2R R10, SRZ ;  /* 0x00000000000a7805 */ /* 0x000fe2000001ff00 */
[----:B0-----:R-:W-:-:S05]  /*2af0*/  CS2R R20, SRZ ;  /* 0x0000000000147805 */ /* 0x001fca000001ff00 */
[----:B------:R0:W2:Y:S01]  /*2b00*/  @!P3 LDG.E.128 R8, [R16.64] ;  /* 0x000000041008b981 */ /* 0x0000a2000c1e1d00 */
[----:B-1----:R-:W-:-:S03]  /*2b10*/  CS2R R4, SRZ ;  /* 0x0000000000047805 */ /* 0x002fc6000001ff00 */
[----:B------:R1:W3:Y:S04]  /*2b20*/  @!P6 LDG.E.128 R20, [R12.64] ;  /* 0x000000040c14e981 */ /* 0x0002e8000c1e1d00 */
[----:B------:R5:W2:Y:S01]  /*2b30*/  @!P4 LDG.E.128 R4, [R14.64] ;  /* 0x000000040e04c981 */ /* 0x000aa2000c1e1d00 */
[----:B----4-:R-:W-:-:S04]  /*2b40*/  LOP3.LUT R2, R2, 0xfffffffe, RZ, 0xc0, !PT ;  /* 0xfffffffe02027812 */ /* 0x010fc800078ec0ff */
[----:B------:R-:W-:-:S04]  /*2b50*/  @P6 LOP3.LUT R2, R2, 0x1, RZ, 0xfc, !PT ;  /* 0x0000000102026812 */ /* 0x000fc800078efcff */
[----:B------:R-:W-:-:S04]  /*2b60*/  LOP3.LUT R2, R2, 0xfffffffd, RZ, 0xc0, !PT ;  /* 0xfffffffd02027812 */ /* 0x000fc800078ec0ff */
[----:B------:R-:W-:Y:S02]  /*2b70*/  @P4 LOP3.LUT R2, R2, 0x2, RZ, 0xfc, !PT ;  /* 0x0000000202024812 */ /* 0x000fe400078efcff */
[----:B------:R-:W-:Y:S02]  /*2b80*/  ISETP.GE.U32.AND.EX P2, PT, R0, RZ, PT, P2 ;  /* 0x000000ff0000720c */ /* 0x000fe40003f46120 */
[----:B------:R-:W-:-:S04]  /*2b90*/  LOP3.LUT R2, R2, 0xfffffffb, RZ, 0xc0, !PT ;  /* 0xfffffffb02027812 */ /* 0x000fc800078ec0ff */
[----:B------:R-:W-:Y:S02]  /*2ba0*/  @P3 LOP3.LUT R2, R2, 0x4, RZ, 0xfc, !PT ;  /* 0x0000000402023812 */ /* 0x000fe400078efcff */
[----:B------:R-:W-:Y:S02]  /*2bb0*/  ISETP.GE.U32.AND.EX P1, PT, R0, RZ, PT, P1 ;  /* 0x000000ff0000720c */ /* 0x000fe40003f26110 */
[----:B------:R-:W-:-:S04]  /*2bc0*/  LOP3.LUT R2, R2, 0xfffffff7, RZ, 0xc0, !PT ;  /* 0xfffffff702027812 */ /* 0x000fc800078ec0ff */
[----:B------:R-:W-:Y:S02]  /*2bd0*/  @P2 LOP3.LUT R2, R2, 0x8, RZ, 0xfc, !PT ;  /* 0x0000000802022812 */ /* 0x000fe400078efcff */
[----:B------:R-:W-:Y:S02]  /*2be0*/  ISETP.GE.U32.AND.EX P0, PT, R0, RZ, PT, P0 ;  /* 0x000000ff0000720c */ /* 0x000fe40003f06100 */
[----:B------:R-:W-:-:S04]  /*2bf0*/  LOP3.LUT R2, R2, 0xffffffef, RZ, 0xc0, !PT ;  /* 0xffffffef02027812 */ /* 0x000fc800078ec0ff */
[----:B------:R-:W-:-:S04]  /*2c00*/  @P1 LOP3.LUT R2, R2, 0x10, RZ, 0xfc, !PT ;  /* 0x0000001002021812 */ /* 0x000fc800078efcff */
[----:B------:R-:W-:-:S04]  /*2c10*/  LOP3.LUT R2, R2, 0xffffdfff, RZ, 0xc0, !PT ;  /* 0xffffdfff02027812 */ /* 0x000fc800078ec0ff */
[----:B------:R-:W-:Y:S01]  /*2c20*/  @P0 LOP3.LUT R2, R2, 0x2000, RZ, 0xfc, !PT ;  /* 0x0000200002020812 */ /* 0x000fe200078efcff */
[----:B-1----:R-:W-:Y:S01]  /*2c30*/  CS2R R12, SRZ ;  /* 0x00000000000c7805 */ /* 0x002fe2000001ff00 */
[----:B-----5:R-:W-:Y:S01]  /*2c40*/  CS2R R14, SRZ ;  /* 0x00000000000e7805 */ /* 0x020fe2000001ff00 */
[----:B0-----:R-:W-:Y:S01]  /*2c50*/  CS2R R16, SRZ ;  /* 0x0000000000107805 */ /* 0x001fe2000001ff00 */
[----:B------:R-:W-:-:S04]  /*2c60*/  CS2R R18, SRZ ;  /* 0x0000000000127805 */ /* 0x000fc8000001ff00 */
[----:B------:R0:W4:Y:S04]  /*2c70*/  @!P2 LDG.E.128 R12, [R24.64] ;  /* 0x00000004180ca981 */ /* 0x000128000c1e1d00 */
[----:B------:R1:W5:Y:S01]  /*2c80*/  @!P1 LDG.E.128 R16, [R26.64] ;  /* 0x000000041a109981 */ /* 0x000362000c1e1d00 */
[----:B0-----:R-:W-:Y:S01]  /*2c90*/  CS2R R24, SRZ ;  /* 0x0000000000187805 */ /* 0x001fe2000001ff00 */
[----:B-1----:R-:W-:Y:S02]  /*2ca0*/  CS2R R26, SRZ ;  /* 0x00000000001a7805 */ /* 0x002fe4000001ff00 */
[----:B--2---:R-:W-:Y:S04]  /*2cb0*/  STL [R1+0x260], R6 ;  /* 0x0002600601007387 */ /* 0x004fe80000100800 */
[----:B------:R-:W-:Y:S04]  /*2cc0*/  STL [R1+0x250], R7 ;  /* 0x0002500701007387 */ /* 0x000fe80000100800 */
[----:B------:R0:W-:Y:S04]  /*2cd0*/  STL [R1+0x24c], R8 ;  /* 0x00024c0801007387 */ /* 0x0001e80000100800 */
[----:B---3--:R1:W-:Y:S04]  /*2ce0*/  STL.64 [R1], R20 ;  /* 0x0000001401007387 */ /* 0x0083e80000100a00 */
[----:B------:R2:W-:Y:S04]  /*2cf0*/  STL.64 [R1+0x8], R22 ;  /* 0x0000081601007387 */ /* 0x0005e80000100a00 */
[----:B0-----:R-:W3:Y:S01]  /*2d00*/  LDL.LU R8, [R1] ;  /* 0x0000000001087983 */ /* 0x001ee20000300800 */
[----:B-1----:R-:W-:Y:S01]  /*2d10*/  CS2R R20, SRZ ;  /* 0x0000000000147805 */ /* 0x002fe2000001ff00 */
[----:B--2---:R-:W-:-:S06]  /*2d20*/  CS2R R22, SRZ ;  /* 0x0000000000167805 */ /* 0x004fcc000001ff00 */
[----:B------:R0:W2:Y:S01]  /*2d30*/  @!P0 LDG.E.128 R20, [R28.64] ;  /* 0x000000041c148981 */ /* 0x0000a2000c1e1d00 */
[----:B------:R-:W-:-:S04]  /*2d40*/  ISETP.GE.U32.AND P0, PT, R32, 0x3740, PT ;  /* 0x000037402000780c */ /* 0x000fc80003f06070 */
[----:B------:R-:W-:-:S13]  /*2d50*/  ISETP.GE.U32.AND.EX P3, PT, R0, RZ, PT, P0 ;  /* 0x000000ff0000720c */ /* 0x000fda0003f66100 */
[----:B------:R1:W3:Y:S04]  /*2d60*/  @!P3 LDG.E.128 R24, [R36.64] ;  /* 0x000000042418b981 */ /* 0x0002e8000c1e1d00 */
[----:B------:R-:W-:Y:S04]  /*2d70*/  STL [R1+0x248], R9 ;  /* 0x0002480901007387 */ /* 0x000fe80000100800 */
[----:B------:R-:W-:Y:S04]  /*2d80*/  STL [R1+0x244], R10 ;  /* 0x0002440a01007387 */ /* 0x000fe80000100800 */
[----:B------:R-:W-:Y:S04]  /*2d90*/  STL [R1+0x240], R11 ;  /* 0x0002400b01007387 */ /* 0x000fe80000100800 */
[----:B----4-:R-:W-:Y:S04]  /*2da0*/  STL [R1+0x23c], R14 ;  /* 0x00023c0e01007387 */ /* 0x010fe80000100800 */
[----:B------:R-:W-:Y:S04]  /*2db0*/  STL [R1+0x238], R15 ;  /* 0x0002380f01007387 */ /* 0x000fe80000100800 */
[----:B------:R-:W-:Y:S04]  /*2dc0*/  STL.64 [R1+0x258], R12 ;  /* 0x0002580c01007387 */ /* 0x000fe80000100a00 */
[----:B-----5:R4:W-:Y:S01]  /*2dd0*/  STL.64 [R1+0x230], R18 ;  /* 0x0002301201007387 */ /* 0x0209e20000100a00 */
[----:B------:R-:W-:-:S02]  /*2de0*/  ISETP.GE.U32.AND P0, PT, R30, 0x3740, PT ;  /* 0x000037401e00780c */ /* 0x000fc40003f06070 */
[----:B------:R-:W-:Y:S02]  /*2df0*/  LOP3.LUT R2, R2, 0xffff7fff, RZ, 0xc0, !PT ;  /* 0xffff7fff02027812 */ /* 0x000fe400078ec0ff */
[----:B------:R-:W-:Y:S02]  /*2e00*/  ISETP.GE.U32.AND.EX P2, PT, R0, RZ, PT, P0 ;  /* 0x000000ff0000720c */ /* 0x000fe40003f46100 */
[----:B------:R-:W-:Y:S02]  /*2e10*/  ISETP.GE.U32.AND P0, PT, R31, 0x3740, PT ;  /* 0x000037401f00780c */ /* 0x000fe40003f06070 */
[----:B------:R-:W-:Y:S02]  /*2e20*/  @P3 LOP3.LUT R2, R2, 0x8000, RZ, 0xfc, !PT ;  /* 0x0000800002023812 */ /* 0x000fe400078efcff */
[----:B------:R-:W-:Y:S02]  /*2e30*/  ISETP.GE.U32.AND.EX P1, PT, R0, RZ, PT, P0 ;  /* 0x000000ff0000720c */ /* 0x000fe40003f26100 */
[----:B------:R-:W-:-:S02]  /*2e40*/  LOP3.LUT R2, R2, 0xfffdffff, RZ, 0xc0, !PT ;  /* 0xfffdffff02027812 */ /* 0x000fc400078ec0ff */
[----:B------:R-:W-:-:S03]  /*2e50*/  ISETP.GE.U32.AND P0, PT, R44, 0x3740, PT ;  /* 0x000037402c00780c */ /* 0x000fc60003f06070 */
[----:B------:R-:W-:Y:S01]  /*2e60*/  @P2 LOP3.LUT R2, R2, 0x20000, RZ, 0xfc, !PT ;  /* 0x0002000002022812 */ /* 0x000fe200078efcff */
[----:B0-----:R-:W-:Y:S01]  /*2e70*/  CS2R R28, SRZ ;  /* 0x00000000001c7805 */ /* 0x001fe2000001ff00 */
[----:B------:R-:W-:Y:S01]  /*2e80*/  CS2R R30, SRZ ;  /* 0x00000000001e7805 */ /* 0x000fe2000001ff00 */
[----:B------:R-:W-:Y:S02]  /*2e90*/  ISETP.GE.U32.AND.EX P3, PT, R0, RZ, PT, P0 ;  /* 0x000000ff0000720c */ /* 0x000fe40003f66100 */
[----:B------:R-:W-:Y:S02]  /*2ea0*/  LOP3.LUT R2, R2, 0xfff7ffff, RZ, 0xc0, !PT ;  /* 0xfff7ffff02027812 */ /* 0x000fe400078ec0ff */
[----:B------:R-:W-:Y:S01]  /*2eb0*/  ISETP.GE.U32.AND P0, PT, R42, 0x3740, PT ;  /* 0x000037402a00780c */ /* 0x000fe20003f06070 */
[----:B------:R-:W-:Y:S01]  /*2ec0*/  CS2R R32, SRZ ;  /* 0x0000000000207805 */ /* 0x000fe2000001ff00 */
[----:B------:R-:W-:Y:S01]  /*2ed0*/  @P1 LOP3.LUT R2, R2, 0x80000, RZ, 0xfc, !PT ;  /* 0x0008000002021812 */ /* 0x000fe200078efcff */
[----:B------:R0:W5:Y:S01]  /*2ee0*/  @!P2 LDG.E.128 R28, [R38.64] ;  /* 0x00000004261ca981 */ /* 0x000162000c1e1d00 */
[----:B------:R-:W-:-:S02]  /*2ef0*/  ISETP.GE.U32.AND.EX P2, PT, R0, RZ, PT, P0 ;  /* 0x000000ff0000720c */ /* 0x000fc40003f46100 */
[----:B------:R-:W-:Y:S01]  /*2f00*/  ISETP.GE.U32.AND P0, PT, R43, 0x3740, PT ;  /* 0x000037402b00780c */ /* 0x000fe20003f06070 */
[----:B-1----:R-:W-:Y:S01]  /*2f10*/  CS2R R36, SRZ ;  /* 0x0000000000247805 */ /* 0x002fe2000001ff00 */
[----:B------:R-:W-:Y:S01]  /*2f20*/  LOP3.LUT R2, R2, 0xffdfffff, RZ, 0xc0, !PT ;  /* 0xffdfffff02027812 */ /* 0x000fe200078ec0ff */
[----:B0-----:R-:W-:-:S03]  /*2f30*/  CS2R R38, SRZ ;  /* 0x0000000000267805 */ /* 0x001fc6000001ff00 */
[----:B------:R-:W-:Y:S01]  /*2f40*/  @P3 LOP3.LUT R2, R2, 0x200000, RZ, 0xfc, !PT ;  /* 0x0020000002023812 */ /* 0x000fe200078efcff */
[----:B------:R-:W-:-:S03]  /*2f50*/  CS2R R42, SRZ ;  /* 0x00000000002a7805 */ /* 0x000fc6000001ff00 */
[----:B------:R-:W-:Y:S01]  /*2f60*/  LOP3.LUT R2, R2, 0xff7fffff, RZ, 0xc0, !PT ;  /* 0xff7fffff02027812 */ /* 0x000fe200078ec0ff */
[----:B------:R0:W5:Y:S01]  /*2f70*/  @!P3 LDG.E.128 R36, [R48.64] ;  /* 0x000000043024b981 */ /* 0x000162000c1e1d00 */
[----:B------:R-:W-:Y:S02]  /*2f80*/  CS2R R44, SRZ ;  /* 0x00000000002c7805 */ /* 0x000fe4000001ff00 */
[----:B------:R-:W-:-:S04]  /*2f90*/  @P2 LOP3.LUT R2, R2, 0x800000, RZ, 0xfc, !PT ;  /* 0x0080000002022812 */ /* 0x000fc800078efcff */
[----:B------:R-:W-:Y:S02]  /*2fa0*/  LOP3.LUT R2, R2, 0xfeffffff, RZ, 0xc0, !PT ;  /* 0xfeffffff02027812 */ /* 0x000fe400078ec0ff */
[----:B------:R-:W-:Y:S01]  /*2fb0*/  LOP3.LUT R3, R3, 0xfffffffe, RZ, 0xc0, !PT ;  /* 0xfffffffe03037812 */ /* 0x000fe200078ec0ff */
[----:B0-----:R-:W-:Y:S01]  /*2fc0*/  CS2R R48, SRZ ;  /* 0x0000000000307805 */ /* 0x001fe2000001ff00 */
[----:B----4-:R-:W-:Y:S02]  /*2fd0*/  MOV R18, R58 ;  /* 0x0000003a00127202 */ /* 0x010fe40000000f00 */
[----:B------:R-:W-:Y:S02]  /*2fe0*/  MOV R19, R59 ;  /* 0x0000003b00137202 */ /* 0x000fe40000000f00 */
[----:B------:R-:W-:Y:S01]  /*2ff0*/  CS2R R58, SRZ ;  /* 0x00000000003a7805 */ /* 0x000fe2000001ff00 */
[----:B------:R-:W-:Y:S01]  /*3000*/  CS2R R70, SRZ ;  /* 0x0000000000467805 */ /* 0x000fe2000001ff00 */
[----:B--2---:R0:W-:Y:S04]  /*3010*/  STL.64 [R1+0x228], R22 ;  /* 0x0002281601007387 */ /* 0x0041e80000100a00 */
[----:B---3--:R1:W-:Y:S04]  /*3020*/  STL.64 [R1+0x220], R26 ;  /* 0x0002201a01007387 */ /* 0x0083e80000100a00 */
[----:B------:R-:W2:Y:S04]  /*3030*/  LDL.LU R10, [R1+0x10] ;  /* 0x00001000010a7983 */ /* 0x000ea80000300800 */
[----:B------:R-:W3:Y:S04]  /*3040*/  LDL.LU R9, [R1+0x14] ;  /* 0x0000140001097983 */ /* 0x000ee80000300800 */
[----:B------:R-:W4:Y:S01]  /*3050*/  LDL R6, [R1+0x21c] ;  /* 0x00021c0001067983 */ /* 0x000f220000100800 */
[----:B0-----:R-:W-:-:S02]  /*3060*/  MOV R22, R34 ;  /* 0x0000002200167202 */ /* 0x001fc40000000f00 */
[----:B------:R-:W-:Y:S01]  /*3070*/  MOV R23, R35 ;  /* 0x0000002300177202 */ /* 0x000fe20000000f00 */
[----:B------:R-:W3:Y:S01]  /*3080*/  LDL.LU R15, [R1+0x58] ;  /* 0x00005800010f7983 */ /* 0x000ee20000300800 */
[----:B------:R-:W-:-:S06]  /*3090*/  CS2R R34, SRZ ;  /* 0x0000000000227805 */ /* 0x000fcc000001ff00 */
[----:B------:R0:W3:Y:S01]  /*30a0*/  @!P1 LDG.E.128 R32, [R40.64] ;  /* 0x0000000428209981 */ /* 0x0000e2000c1e1d00 */
[----:B------:R-:W-:Y:S02]  /*30b0*/  ISETP.GE.U32.AND.EX P1, PT, R0, RZ, PT, P0 ;  /* 0x000000ff0000720c */ /* 0x000fe40003f26100 */
[----:B------:R-:W-:-:S04]  /*30c0*/  ISETP.GE.U32.AND P0, PT, R54, 0x3740, PT ;  /* 0x000037403600780c */ /* 0x000fc80003f06070 */
[C---:B------:R-:W-:Y:S01]  /*30d0*/  ISETP.GE.U32.AND.EX P3, PT, R0.reuse, RZ, PT, P0 ;  /* 0x000000ff0000720c */ /* 0x040fe20003f66100 */
[----:B0-----:R-:W-:Y:S01]  /*30e0*/  CS2R R40, SRZ ;  /* 0x0000000000287805 */ /* 0x001fe2000001ff00 */
[----:B------:R-:W-:Y:S02]  /*30f0*/  ISETP.GE.U32.AND P0, PT, R55, 0x3740, PT ;  /* 0x000037403700780c */ /* 0x000fe40003f06070 */
[----:B-1----:R-:W-:Y:S02]  /*3100*/  MOV R26, R46 ;  /* 0x0000002e001a7202 */ /* 0x002fe40000000f00 */
[----:B------:R-:W-:Y:S01]  /*3110*/  MOV R27, R47 ;  /* 0x0000002f001b7202 */ /* 0x000fe20000000f00 */
[----:B------:R0:W3:Y:S01]  /*3120*/  @!P2 LDG.E.128 R40, [R50.64] ;  /* 0x000000043228a981 */ /* 0x0000e2000c1e1d00 */
[----:B------:R-:W-:Y:S01]  /*3130*/  ISETP.GE.U32.AND.EX P2, PT, R0, RZ, PT, P0 ;  /* 0x000000ff0000720c */ /* 0x000fe20003f46100 */
[----:B------:R-:W-:Y:S01]  /*3140*/  CS2R R46, SRZ ;  /* 0x00000000002e7805 */ /* 0x000fe2000001ff00 */
[----:B------:R-:W-:-:S02]  /*3150*/  ISETP.GE.U32.AND P0, PT, R56, 0x3740, PT ;  /* 0x000037403800780c */ /* 0x000fc40003f06070 */
[----:B------:R-:W-:-:S03]  /*3160*/  @P1 LOP3.LUT R2, R2, 0x1000000, RZ, 0xfc, !PT ;  /* 0x0100000002021812 */ /* 0x000fc600078efcff */
[----:B------:R1:W3:Y:S01]  /*3170*/  @!P1 LDG.E.128 R44, [R52.64] ;  /* 0x00000004342c9981 */ /* 0x0002e2000c1e1d00 */
[----:B------:R-:W-:Y:S01]  /*3180*/  ISETP.GE.U32.AND.EX P1, PT, R0, RZ, PT, P0 ;  /* 0x000000ff0000720c */ /* 0x000fe20003f26100 */
[----:B0-----:R-:W-:Y:S01]  /*3190*/  CS2R R50, SRZ ;  /* 0x0000000000327805 */ /* 0x001fe2000001ff00 */
[----:B------:R-:W-:Y:S02]  /*31a0*/  LOP3.LUT R2, R2, 0xfdffffff, RZ, 0xc0, !PT ;  /* 0xfdffffff02027812 */ /* 0x000fe400078ec0ff */
[----:B------:R-:W-:Y:S02]  /*31b0*/  ISETP.GE.U32.AND P0, PT, R68, 0x3740, PT ;  /* 0x000037404400780c */ /* 0x000fe40003f06070 */
[----:B------:R-:W-:Y:S01]  /*31c0*/  @P2 LOP3.LUT R3, R3, 0x1, RZ, 0xfc, !PT ;  /* 0x0000000103032812 */ /* 0x000fe200078efcff */
[----:B------:R0:W3:Y:S01]  /*31d0*/  @!P3 LDG.E.128 R48, [R60.64] ;  /* 0x000000043c30b981 */ /* 0x0000e2000c1e1d00 */
[----:B------:R-:W-:Y:S01]  /*31e0*/  @P3 LOP3.LUT R2, R2, 0x2000000, RZ, 0xfc, !PT ;  /* 0x0200000002023812 */ /* 0x000fe200078efcff */
[----:B-1----:R-:W-:Y:S01]  /*31f0*/  CS2R R52, SRZ ;  /* 0x0000000000347805 */ /* 0x002fe2000001ff00 */
[----:B------:R-:W-:Y:S01]  /*3200*/  ISETP.GE.U32.AND.EX P3, PT, R0, RZ, PT, P0 ;  /* 0x000000ff0000720c */ /* 0x000fe20003f66100 */
[----:B------:R-:W-:Y:S01]  /*3210*/  CS2R R54, SRZ ;  /* 0x0000000000367805 */ /* 0x000fe2000001ff00 */
[----:B------:R-:W-:-:S02]  /*3220*/  LOP3.LUT R3, R3, 0xfffffffd, RZ, 0xc0, !PT ;  /* 0xfffffffd03037812 */ /* 0x000fc400078ec0ff */
[----:B------:R-:W-:Y:S02]  /*3230*/  ISETP.GE.U32.AND P0, PT, R66, 0x3740, PT ;  /* 0x000037404200780c */ /* 0x000fe40003f06070 */
[----:B------:R-:W-:Y:S01]  /*3240*/  @P1 LOP3.LUT R3, R3, 0x2, RZ, 0xfc, !PT ;  /* 0x0000000203031812 */ /* 0x000fe200078efcff */
[----:B------:R1:W3:Y:S01]  /*3250*/  @!P2 LDG.E.128 R52, [R62.64] ;  /* 0x000000043e34a981 */ /* 0x0002e2000c1e1d00 */
[C---:B------:R-:W-:Y:S01]  /*3260*/  ISETP.GE.U32.AND.EX P2, PT, R0.reuse, RZ, PT, P0 ;  /* 0x000000ff0000720c */ /* 0x040fe20003f46100 */
[----:B------:R-:W-:Y:S01]  /*3270*/  CS2R R56, SRZ ;  /* 0x0000000000387805 */ /* 0x000fe2000001ff00 */
[----:B------:R-:W-:Y:S02]  /*3280*/  LOP3.LUT R3, R3, 0xfffffffb, RZ, 0xc0, !PT ;  /* 0xfffffffb03037812 */ /* 0x000fe400078ec0ff */
[----:B------:R-:W-:Y:S02]  /*3290*/  ISETP.GE.U32.AND P0, PT, R67, 0x3740, PT ;  /* 0x000037404300780c */ /* 0x000fe40003f06070 */
[----:B------:R-:W-:Y:S01]  /*32a0*/  @P3 LOP3.LUT R3, R3, 0x4, RZ, 0xfc, !PT ;  /* 0x0000000403033812 */ /* 0x000fe200078efcff */
[----:B------:R5:W3:Y:S01]  /*32b0*/  @!P1 LDG.E.128 R56, [R64.64] ;  /* 0x0000000440389981 */ /* 0x000ae2000c1e1d00 */
[----:B------:R-:W-:Y:S01]  /*32c0*/  ISETP.GE.U32.AND.EX P1, PT, R0, RZ, PT, P0 ;  /* 0x000000ff0000720c */ /* 0x000fe20003f26100 */
[----:B0-----:R-:W-:Y:S01]  /*32d0*/  CS2R R60, SRZ ;  /* 0x00000000003c7805 */ /* 0x001fe2000001ff00 */
[----:B-1----:R-:W-:Y:S01]  /*32e0*/  CS2R R62, SRZ ;  /* 0x00000000003e7805 */ /* 0x002fe2000001ff00 */
[----:B------:R-:W-:-:S02]  /*32f0*/  LOP3.LUT R3, R3, 0xfffffff7, RZ, 0xc0, !PT ;  /* 0xfffffff703037812 */ /* 0x000fc400078ec0ff */
[----:B------:R-:W-:Y:S02]  /*3300*/  ISETP.GE.U32.AND P0, PT, R80, 0x3740, PT ;  /* 0x000037405000780c */ /* 0x000fe40003f06070 */
[----:B------:R-:W-:Y:S01]  /*3310*/  @P2 LOP3.LUT R3, R3, 0x8, RZ, 0xfc, !PT ;  /* 0x0000000803032812 */ /* 0x000fe200078efcff */
[----:B------:R0:W3:Y:S01]  /*3320*/  @!P3 LDG.E.128 R60, [R72.64] ;  /* 0x00000004483cb981 */ /* 0x0000e2000c1e1d00 */
[----:B------:R-:W-:Y:S01]  /*3330*/  ISETP.GE.U32.AND.EX P3, PT, R0, RZ, PT, P0 ;  /* 0x000000ff0000720c */ /* 0x000fe20003f66100 */
[----:B-----5:R-:W-:Y:S01]  /*3340*/  CS2R R64, SRZ ;  /* 0x0000000000407805 */ /* 0x020fe2000001ff00 */
[----:B------:R-:W-:Y:S01]  /*3350*/  CS2R R66, SRZ ;  /* 0x0000000000427805 */ /* 0x000fe2000001ff00 */
[----:B------:R-:W-:Y:S02]  /*3360*/  LOP3.LUT R3, R3, 0xffffffef, RZ, 0xc0, !PT ;  /* 0xffffffef03037812 */ /* 0x000fe400078ec0ff */
[----:B------:R-:W-:Y:S02]  /*3370*/  ISETP.GE.U32.AND P0, PT, R78, 0x3740, PT ;  /* 0x000037404e00780c */ /* 0x000fe40003f06070 */
[----:B------:R-:W-:Y:S01]  /*3380*/  @P1 LOP3.LUT R3, R3, 0x10, RZ, 0xfc, !PT ;  /* 0x0000001003031812 */ /* 0x000fe200078efcff */
[----:B------:R1:W5:Y:S01]  /*3390*/  @!P2 LDG.E.128 R64, [R74.64] ;  /* 0x000000044a40a981 */ /* 0x000362000c1e1d00 */
[----:B------:R-:W-:Y:S01]  /*33a0*/  ISETP.GE.U32.AND.EX P2, PT, R0, RZ, PT, P0 ;  /* 0x000000ff0000720c */ /* 0x000fe20003f46100 */
[----:B------:R-:W-:Y:S01]  /*33b0*/  CS2R R68, SRZ ;  /* 0x0000000000447805 */ /* 0x000fe2000001ff00 */
[----:B------:R-:W-:-:S02]  /*33c0*/  LOP3.LUT R3, R3, 0xffffffdf, RZ, 0xc0, !PT ;  /* 0xffffffdf03037812 */ /* 0x000fc400078ec0ff */
[----:B------:R-:W-:Y:S02]  /*33d0*/  ISETP.GE.U32.AND P0, PT, R79, 0x3740, PT ;  /* 0x000037404f00780c */ /* 0x000fe40003f06070 */
[----:B------:R-:W-:Y:S01]  /*33e0*/  @P3 LOP3.LUT R3, R3, 0x20, RZ, 0xfc, !PT ;  /* 0x0000002003033812 */ /* 0x000fe200078efcff */
[----:B------:R1:W3:Y:S01]  /*33f0*/  @!P1 LDG.E.128 R68, [R76.64] ;  /* 0x000000044c449981 */ /* 0x0002e2000c1e1d00 */
[----:B------:R-:W-:Y:S01]  /*3400*/  ISETP.GE.U32.AND.EX P1, PT, R0, RZ, PT, P0 ;  /* 0x000000ff0000720c */ /* 0x000fe20003f26100 */
[----:B0-----:R-:W-:Y:S01]  /*3410*/  CS2R R72, SRZ ;  /* 0x0000000000487805 */ /* 0x001fe2000001ff00 */
[----:B-1----:R-:W-:Y:S01]  /*3420*/  CS2R R74, SRZ ;  /* 0x00000000004a7805 */ /* 0x002fe2000001ff00 */
[----:B------:R-:W-:Y:S02]  /*3430*/  LOP3.LUT R3, R3, 0xffffffbf, RZ, 0xc0, !PT ;  /* 0xffffffbf03037812 */ /* 0x000fe400078ec0ff */
[----:B------:R-:W-:Y:S02]  /*3440*/  ISETP.GE.U32.AND P0, PT, R92, 0x3740, PT ;  /* 0x000037405c00780c */ /* 0x000fe40003f06070 */
[----:B------:R-:W-:Y:S01]  /*3450*/  @P2 LOP3.LUT R3, R3, 0x40, RZ, 0xfc, !PT ;  /* 0x0000004003032812 */ /* 0x000fe200078efcff */
[----:B------:R0:W3:Y:S01]  /*3460*/  @!P3 LDG.E.128 R72, [R84.64] ;  /* 0x000000045448b981 */ /* 0x0000e2000c1e1d00 */
[----:B------:R-:W-:Y:S01]  /*3470*/  ISETP.GE.U32.AND.EX P3, PT, R0, RZ, PT, P0 ;  /* 0x000000ff0000720c */ /* 0x000fe20003f66100 */
[----:B------:R-:W-:Y:S01]  /*3480*/  CS2R R76, SRZ ;  /* 0x00000000004c7805 */ /* 0x000fe2000001ff00 */
[----:B------:R-:W-:Y:S01]  /*3490*/  CS2R R78, SRZ ;  /* 0x00000000004e7805 */ /* 0x000fe2000001ff00 */
[----:B------:R-:W-:-:S02]  /*34a0*/  LOP3.LUT R3, R3, 0xffffff7f, RZ, 0xc0, !PT ;  /* 0xffffff7f03037812 */ /* 0x000fc400078ec0ff */
[----:B------:R-:W-:Y:S02]  /*34b0*/  ISETP.GE.U32.AND P0, PT, R90, 0x3740, PT ;  /* 0x000037405a00780c */ /* 0x000fe40003f06070 */
[----:B------:R-:W-:Y:S01]  /*34c0*/  @P1 LOP3.LUT R3, R3, 0x80, RZ, 0xfc, !PT ;  /* 0x0000008003031812 */ /* 0x000fe200078efcff */
[----:B------:R1:W3:Y:S01]  /*34d0*/  @!P2 LDG.E.128 R76, [R86.64] ;  /* 0x00000004564ca981 */ /* 0x0002e2000c1e1d00 */
[C---:B------:R-:W-:Y:S01]  /*34e0*/  ISETP.GE.U32.AND.EX P2, PT, R0.reuse, RZ, PT, P0 ;  /* 0x000000ff0000720c */ /* 0x040fe20003f46100 */
[----:B------:R-:W-:Y:S01]  /*34f0*/  CS2R R80, SRZ ;  /* 0x0000000000507805 */ /* 0x000fe2000001ff00 */
        /* <DEDUP_REMOVED lines=13> */
[----:B------:R-:W-:Y:S01]  /*35d0*/  CS2R R88, SRZ ;  /* 0x0000000000587805 */ /* 0x000fe2000001ff00 */
[----:B------:R-:W-:Y:S01]  /*35e0*/  CS2R R90, SRZ ;  /* 0x00000000005a7805 */ /* 0x000fe2000001ff00 */
        /* <DEDUP_REMOVED lines=43> */
[----:B------:R-:W-:Y:S01]  /*38a0*/  ISETP.GE.U32.AND P0, PT, R126, 0x3740, PT ;  /* 0x000037407e00780c */ /* 0x000fe20003f06070 */
[----:B------:R-:W-:Y:S01]  /*38b0*/  CS2R R116, SRZ ;  /* 0x0000000000747805 */ /* 0x000fe2000001ff00 */
[----:B------:R-:W-:Y:S01]  /*38c0*/  @P1 LOP3.LUT R3, R3, 0x10000, RZ, 0xfc, !PT ;  /* 0x0001000003031812 */ /* 0x000fe200078efcff */
[----:B------:R-:W-:Y:S01]  /*38d0*/  CS2R R118, SRZ ;  /* 0x0000000000767805 */ /* 0x000fe2000001ff00 */
[----:B------:R1:W3:Y:S01]  /*38e0*/  @!P2 LDG.E.128 R112, [R122.64] ;  /* 0x000000047a70a981 */ /* 0x0002e2000c1e1d00 */
[----:B------:R-:W-:-:S02]  /*38f0*/  ISETP.GE.U32.AND.EX P2, PT, R0, RZ, PT, P0 ;  /* 0x000000ff0000720c */ /* 0x000fc40003f46100 */
[----:B------:R-:W-:Y:S02]  /*3900*/  ISETP.GE.U32.AND P0, PT, R127, 0x3740, PT ;  /* 0x000037407f00780c */ /* 0x000fe40003f06070 */
[----:B------:R-:W-:Y:S01]  /*3910*/  LOP3.LUT R3, R3, 0xfffdffff, RZ, 0xc0, !PT ;  /* 0xfffdffff03037812 */ /* 0x000fe200078ec0ff */
[----:B0-----:R-:W-:Y:S01]  /*3920*/  CS2R R120, SRZ ;  /* 0x0000000000787805 */ /* 0x001fe2000001ff00 */
[----:B------:R0:W3:Y:S01]  /*3930*/  @!P1 LDG.E.128 R116, [R124.64] ;  /* 0x000000047c749981 */ /* 0x0000e2000c1e1d00 */
[----:B------:R-:W-:Y:S01]  /*3940*/  ISETP.GE.U32.AND.EX P1, PT, R0, RZ, PT, P0 ;  /* 0x000000ff0000720c */ /* 0x000fe20003f26100 */
[----:B-1----:R-:W-:Y:S01]  /*3950*/  CS2R R122, SRZ ;  /* 0x00000000007a7805 */ /* 0x002fe2000001ff00 */
[----:B------:R-:W-:Y:S02]  /*3960*/  @P3 LOP3.LUT R3, R3, 0x20000, RZ, 0xfc, !PT ;  /* 0x0002000003033812 */ /* 0x000fe400078efcff */
[----:B------:R-:W-:Y:S01]  /*3970*/  ISETP.GE.U32.AND P0, PT, R140, 0x3740, PT ;  /* 0x000037408c00780c */ /* 0x000fe20003f06070 */
[----:B------:R-:W-:Y:S01]  /*3980*/  CS2R R126, SRZ ;  /* 0x00000000007e7805 */ /* 0x000fe2000001ff00 */
[----:B------:R-:W-:Y:S01]  /*3990*/  LOP3.LUT R3, R3, 0xfffbffff, RZ, 0xc0, !PT ;  /* 0xfffbffff03037812 */ /* 0x000fe200078ec0ff */
[----:B------:R1:W3:Y:S01]  /*39a0*/  @!P3 LDG.E.128 R120, [R132.64] ;  /* 0x000000048478b981 */ /* 0x0002e2000c1e1d00 */
[----:B0-----:R-:W-:Y:S01]  /*39b0*/  CS2R R124, SRZ ;  /* 0x00000000007c7805 */ /* 0x001fe2000001ff00 */
[----:B------:R-:W-:-:S02]  /*39c0*/  ISETP.GE.U32.AND.EX P3, PT, R0, RZ, PT, P0 ;  /* 0x000000ff0000720c */ /* 0x000fc40003f66100 */
[----:B------:R-:W-:Y:S02]  /*39d0*/  @P2 LOP3.LUT R3, R3, 0x40000, RZ, 0xfc, !PT ;  /* 0x0004000003032812 */ /* 0x000fe400078efcff */
[----:B------:R-:W-:Y:S01]  /*39e0*/  ISETP.GE.U32.AND P0, PT, R138, 0x3740, PT ;  /* 0x000037408a00780c */ /* 0x000fe20003f06070 */
[----:B------:R-:W-:Y:S01]  /*39f0*/  CS2R R128, SRZ ;  /* 0x0000000000807805 */ /* 0x000fe2000001ff00 */
[----:B------:R-:W-:Y:S01]  /*3a00*/  CS2R R130, SRZ ;  /* 0x0000000000827805 */ /* 0x000fe2000001ff00 */
[----:B------:R0:W5:Y:S01]  /*3a10*/  @!P2 LDG.E.128 R124, [R134.64] ;  /* 0x00000004867ca981 */ /* 0x000162000c1e1d00 */
[----:B------:R-:W-:Y:S02]  /*3a20*/  LOP3.LUT R3, R3, 0xfff7ffff, RZ, 0xc0, !PT ;  /* 0xfff7ffff03037812 */ /* 0x000fe400078ec0ff */
[----:B------:R-:W-:Y:S02]  /*3a30*/  ISETP.GE.U32.AND.EX P2, PT, R0, RZ, PT, P0 ;  /* 0x000000ff0000720c */ /* 0x000fe40003f46100 */
[----:B------:R-:W-:Y:S01]  /*3a40*/  ISETP.GE.U32.AND P0, PT, R139, 0x3740, PT ;  /* 0x000037408b00780c */ /* 0x000fe20003f06070 */
[----:B-1----:R-:W-:Y:S01]  /*3a50*/  CS2R R132, SRZ ;  /* 0x0000000000847805 */ /* 0x002fe2000001ff00 */
[----:B------:R-:W-:Y:S01]  /*3a60*/  LOP3.LUT R2, R2, 0x7fffffff, RZ, 0xc0, !PT ;  /* 0x7fffffff02027812 */ /* 0x000fe200078ec0ff */
[----:B------:R1:W5:Y:S01]  /*3a70*/  @!P1 LDG.E.128 R128, [R136.64] ;  /* 0x0000000488809981 */ /* 0x000362000c1e1d00 */
[----:B------:R-:W-:Y:S01]  /*3a80*/  @P1 LOP3.LUT R3, R3, 0x80000, RZ, 0xfc, !PT ;  /* 0x0008000003031812 */ /* 0x000fe200078efcff */
[----:B0-----:R-:W-:Y:S01]  /*3a90*/  CS2R R134, SRZ ;  /* 0x0000000000867805 */ /* 0x001fe2000001ff00 */
[----:B------:R-:W-:-:S02]  /*3aa0*/  ISETP.GE.U32.AND.EX P1, PT, R0, RZ, PT, P0 ;  /* 0x000000ff0000720c */ /* 0x000fc40003f26100 */
[----:B------:R-:W-:Y:S02]  /*3ab0*/  @P3 LOP3.LUT R2, R2, 0x80000000, RZ, 0xfc, !PT ;  /* 0x8000000002023812 */ /* 0x000fe400078efcff */
[----:B------:R-:W-:Y:S01]  /*3ac0*/  ISETP.GE.U32.AND P0, PT, R151, 0x3740, PT ;  /* 0x000037409700780c */ /* 0x000fe20003f06070 */
[----:B------:R-:W-:Y:S01]  /*3ad0*/  CS2R R138, SRZ ;  /* 0x00000000008a7805 */ /* 0x000fe2000001ff00 */
[----:B------:R0:W5:Y:S01]  /*3ae0*/  @!P3 LDG.E.128 R132, [R144.64] ;  /* 0x000000049084b981 */ /* 0x000162000c1e1d00 */
[----:B-1----:R-:W-:Y:S01]  /*3af0*/  CS2R R136, SRZ ;  /* 0x0000000000887805 */ /* 0x002fe2000001ff00 */
[----:B------:R-:W-:Y:S02]  /*3b00*/  LOP3.LUT R2, R2, 0xbfffffff, RZ, 0xc0, !PT ;  /* 0xbfffffff02027812 */ /* 0x000fe400078ec0ff */
[----:B------:R-:W-:Y:S02]  /*3b10*/  ISETP.GE.U32.AND.EX P3, PT, R0, RZ, PT, P0 ;  /* 0x000000ff0000720c */ /* 0x000fe40003f66100 */
[----:B------:R-:W-:Y:S01]  /*3b20*/  ISETP.GE.U32.AND P0, PT, R150, 0x3740, PT ;  /* 0x000037409600780c */ /* 0x000fe20003f06070 */
[----:B------:R1:W5:Y:S01]  /*3b30*/  @!P2 LDG.E.128 R136, [R146.64] ;  /* 0x000000049288a981 */ /* 0x000362000c1e1d00 */
[----:B------:R-:W-:Y:S01]  /*3b40*/  @P2 LOP3.LUT R2, R2, 0x40000000, RZ, 0xfc, !PT ;  /* 0x4000000002022812 */ /* 0x000fe200078efcff */
[----:B------:R-:W-:Y:S01]  /*3b50*/  CS2R R140, SRZ ;  /* 0x00000000008c7805 */ /* 0x000fe2000001ff00 */
[----:B------:R-:W-:Y:S01]  /*3b60*/  ISETP.GE.U32.AND.EX P2, PT, R0, RZ, PT, P0 ;  /* 0x000000ff0000720c */ /* 0x000fe20003f46100 */
[----:B------:R-:W-:Y:S01]  /*3b70*/  CS2R R142, SRZ ;  /* 0x00000000008e7805 */ /* 0x000fe2000001ff00 */
[----:B------:R-:W-:-:S02]  /*3b80*/  LOP3.LUT R2, R2, 0xdfffffff, RZ, 0xc0, !PT ;  /* 0xdfffffff02027812 */ /* 0x000fc400078ec0ff */
[----:B------:R-:W-:Y:S02]  /*3b90*/  ISETP.GE.U32.AND P0, PT, R152, 0x3740, PT ;  /* 0x000037409800780c */ /* 0x000fe40003f06070 */
[----:B------:R-:W-:Y:S01]  /*3ba0*/  @P1 LOP3.LUT R2, R2, 0x20000000, RZ, 0xfc, !PT ;  /* 0x2000000002021812 */ /* 0x000fe200078efcff */
[----:B------:R1:W5:Y:S01]  /*3bb0*/  @!P1 LDG.E.128 R140, [R148.64] ;  /* 0x00000004948c9981 */ /* 0x000362000c1e1d00 */
[----:B------:R-:W-:Y:S01]  /*3bc0*/  ISETP.GE.U32.AND.EX P1, PT, R0, RZ, PT, P0 ;  /* 0x000000ff0000720c */ /* 0x000fe20003f26100 */
[----:B0-----:R-:W-:Y:S01]  /*3bd0*/  CS2R R144, SRZ ;  /* 0x0000000000907805 */ /* 0x001fe2000001ff00 */
[----:B-1----:R-:W-:Y:S01]  /*3be0*/  CS2R R146, SRZ ;  /* 0x0000000000927805 */ /* 0x002fe2000001ff00 */
[----:B------:R-:W-:Y:S02]  /*3bf0*/  LOP3.LUT R3, R3, 0xfdffffff, RZ, 0xc0, !PT ;  /* 0xfdffffff03037812 */ /* 0x000fe400078ec0ff */
[----:B------:R-:W-:Y:S02]  /*3c00*/  LOP3.LUT R2, R2, 0xefffffff, RZ, 0xc0, !PT ;  /* 0xefffffff02027812 */ /* 0x000fe400078ec0ff */
[----:B------:R-:W-:Y:S01]  /*3c10*/  ISETP.GE.U32.AND P0, PT, R162, 0x3740, PT ;  /* 0x00003740a200780c */ /* 0x000fe20003f06070 */
[----:B------:R0:W5:Y:S01]  /*3c20*/  @!P3 LDG.E.128 R144, [R156.64] ;  /* 0x000000049c90b981 */ /* 0x000162000c1e1d00 */
[----:B------:R-:W-:Y:S01]  /*3c30*/  @P2 LOP3.LUT R3, R3, 0x2000000, RZ, 0xfc, !PT ;  /* 0x0200000003032812 */ /* 0x000fe200078efcff */
[----:B------:R-:W-:Y:S01]  /*3c40*/  CS2R R148, SRZ ;  /* 0x0000000000947805 */ /* 0x000fe2000001ff00 */
[----:B------:R-:W-:Y:S01]  /*3c50*/  @P3 LOP3.LUT R2, R2, 0x10000000, RZ, 0xfc, !PT ;  /* 0x1000000002023812 */ /* 0x000fe200078efcff */
[----:B------:R-:W-:Y:S01]  /*3c60*/  CS2R R150, SRZ ;  /* 0x0000000000967805 */ /* 0x000fe2000001ff00 */
[----:B------:R-:W-:-:S02]  /*3c70*/  ISETP.GE.U32.AND.EX P3, PT, R0, RZ, PT, P0 ;  /* 0x000000ff0000720c */ /* 0x000fc40003f66100 */
[----:B------:R-:W-:Y:S02]  /*3c80*/  LOP3.LUT R3, R3, 0xfeffffff, RZ, 0xc0, !PT ;  /* 0xfeffffff03037812 */ /* 0x000fe400078ec0ff */
[----:B------:R-:W-:Y:S01]  /*3c90*/  ISETP.GE.U32.AND P0, PT, R163, 0x3740, PT ;  /* 0x00003740a300780c */ /* 0x000fe20003f06070 */
[----:B------:R-:W-:Y:S01]  /*3ca0*/  CS2R R152, SRZ ;  /* 0x0000000000987805 */ /* 0x000fe2000001ff00 */
[----:B------:R-:W-:Y:S01]  /*3cb0*/  @P1 LOP3.LUT R3, R3, 0x1000000, RZ, 0xfc, !PT ;  /* 0x0100000003031812 */ /* 0x000fe200078efcff */
[----:B------:R-:W-:Y:S01]  /*3cc0*/  CS2R R154, SRZ ;  /* 0x00000000009a7805 */ /* 0x000fe2000001ff00 */
[----:B------:R1:W5:Y:S01]  /*3cd0*/  @!P2 LDG.E.128 R148, [R158.64] ;  /* 0x000000049e94a981 */ /* 0x000362000c1e1d00 */
[----:B------:R-:W-:Y:S02]  /*3ce0*/  ISETP.GE.U32.AND.EX P2, PT, R0, RZ, PT, P0 ;  /* 0x000000ff0000720c */ /* 0x000fe40003f46100 */
[----:B------:R-:W-:Y:S01]  /*3cf0*/  ISETP.GE.U32.AND P0, PT, R164, 0x3740, PT ;  /* 0x00003740a400780c */ /* 0x000fe20003f06070 */
[----:B0-----:R-:W-:Y:S01]  /*3d00*/  CS2R R156, SRZ ;  /* 0x00000000009c7805 */ /* 0x001fe2000001ff00 */
[----:B------:R-:W-:Y:S01]  /*3d10*/  LOP3.LUT R3, R3, 0xff7fffff, RZ, 0xc0, !PT ;  /* 0xff7fffff03037812 */ /* 0x000fe200078ec0ff */
[----:B------:R0:W5:Y:S01]  /*3d20*/  @!P1 LDG.E.128 R152, [R160.64] ;  /* 0x00000004a0989981 */ /* 0x000162000c1e1d00 */
[-C--:B----4-:R-:W-:Y:S01]  /*3d30*/  FMUL R7, R252, R6.reuse ;  /* 0x00000006fc077220 */ /* 0x090fe20000400000 */
[----:B--2---:R-:W-:-:S02]  /*3d40*/  FMUL R252, R10, R6 ;  /* 0x000000060afc7220 */ /* 0x004fc40000400000 */
[----:B------:R-:W2:Y:S04]  /*3d50*/  LDL.LU R10, [R1+0x4] ;  /* 0x00000400010a7983 */ /* 0x000ea80000300800 */
[----:B------:R-:W4:Y:S01]  /*3d60*/  LDL.LU R11, [R1+0x8] ;  /* 0x00000800010b7983 */ /* 0x000f220000300800 */
[----:B------:R-:W-:-:S03]  /*3d70*/  F2FP.PACK_AB R14, R252, R7 ;  /* 0x00000007fc0e723e */ /* 0x000fc600000000ff */
[----:B------:R-:W4:Y:S01]  /*3d80*/  LDL.LU R7, [R1+0xc] ;  /* 0x00000c0001077983 */ /* 0x000f220000300800 */
[----:B-1----:R-:W-:Y:S01]  /*3d90*/  CS2R R158, SRZ ;  /* 0x00000000009e7805 */ /* 0x002fe2000001ff00 */
[----:B------:R-:W-:Y:S02]  /*3da0*/  ISETP.GE.U32.AND.EX P1, PT, R0, RZ, PT, P0 ;  /* 0x000000ff0000720c */ /* 0x000fe40003f26100 */
[----:B------:R-:W-:Y:S02]  /*3db0*/  @P3 LOP3.LUT R3, R3, 0x800000, RZ, 0xfc, !PT ;  /* 0x0080000003033812 */ /* 0x000fe400078efcff */
[----:B------:R-:W-:Y:S01]  /*3dc0*/  ISETP.GE.U32.AND P0, PT, R174, 0x3740, PT ;  /* 0x00003740ae00780c */ /* 0x000fe20003f06070 */
[----:B0-----:R-:W-:Y:S01]  /*3dd0*/  CS2R R160, SRZ ;  /* 0x0000000000a07805 */ /* 0x001fe2000001ff00 */
[----:B------:R-:W-:Y:S01]  /*3de0*/  CS2R R162, SRZ ;  /* 0x0000000000a27805 */ /* 0x000fe2000001ff00 */
[----:B------:R0:W5:Y:S01]  /*3df0*/  @!P3 LDG.E.128 R156, [R168.64] ;  /* 0x00000004a89cb981 */ /* 0x000162000c1e1d00 */
[----:B------:R-:W-:-:S02]  /*3e00*/  LOP3.LUT R3, R3, 0xffbfffff, RZ, 0xc0, !PT ;  /* 0xffbfffff03037812 */ /* 0x000fc400078ec0ff */
[C---:B------:R-:W-:Y:S02]  /*3e10*/  ISETP.GE.U32.AND.EX P3, PT, R0.reuse, RZ, PT, P0 ;  /* 0x000000ff0000720c */ /* 0x040fe40003f66100 */
[----:B------:R-:W-:Y:S01]  /*3e20*/  ISETP.GE.U32.AND P0, PT, R175, 0x3740, PT ;  /* 0x00003740af00780c */ /* 0x000fe20003f06070 */
[----:B------:R1:W5:Y:S01]  /*3e30*/  @!P2 LDG.E.128 R160, [R170.64] ;  /* 0x00000004aaa0a981 */ /* 0x000362000c1e1d00 */
[----:B------:R-:W-:Y:S01]  /*3e40*/  @P2 LOP3.LUT R3, R3, 0x400000, RZ, 0xfc, !PT ;  /* 0x0040000003032812 */ /* 0x000fe200078efcff */
[----:B------:R-:W-:Y:S01]  /*3e50*/  CS2R R164, SRZ ;  /* 0x0000000000a47805 */ /* 0x000fe2000001ff00 */
[----:B------:R-:W-:Y:S01]  /*3e60*/  ISETP.GE.U32.AND.EX P2, PT, R0, RZ, PT, P0 ;  /* 0x000000ff0000720c */ /* 0x000fe20003f46100 */
[----:B------:R-:W-:Y:S01]  /*3e70*/  CS2R R166, SRZ ;  /* 0x0000000000a67805 */ /* 0x000fe2000001ff00 */
[----:B------:R-:W-:Y:S02]  /*3e80*/  LOP3.LUT R3, R3, 0xffdfffff, RZ, 0xc0, !PT ;  /* 0xffdfffff03037812 */ /* 0x000fe400078ec0ff */
[----:B------:R-:W-:-:S02]  /*3e90*/  ISETP.GE.U32.AND P0, PT, R176, 0x3740, PT ;  /* 0x00003740b000780c */ /* 0x000fc40003f06070 */
        /* <DEDUP_REMOVED lines=9> */
[----:B------:R-:W-:-:S02]  /*3f30*/  @P2 LOP3.LUT R2, R2, 0x8000000, RZ, 0xfc, !PT ;  /* 0x0800000002022812 */ /* 0x000fc400078efcff */
[----:B------:R-:W-:Y:S01]  /*3f40*/  @P3 LOP3.LUT R3, R3, 0x100000, RZ, 0xfc, !PT ;  /* 0x0010000003033812 */ /* 0x000fe200078efcff */
[----:B------:R-:W-:Y:S01]  /*3f50*/  CS2R R172, SRZ ;  /* 0x0000000000ac7805 */ /* 0x000fe2000001ff00 */
[----:B------:R-:W-:Y:S01]  /*3f60*/  ISETP.GE.U32.AND.EX P3, PT, R0, RZ, PT, P0 ;  /* 0x000000ff0000720c */ /* 0x000fe20003f66100 */
[----:B------:R-:W-:Y:S01]  /*3f70*/  CS2R R174, SRZ ;  /* 0x0000000000ae7805 */ /* 0x000fe2000001ff00 */
[----:B------:R-:W-:Y:S02]  /*3f80*/  LOP3.LUT R2, R2, 0xffffffdf, RZ, 0xc0, !PT ;  /* 0xffffffdf02027812 */ /* 0x000fe400078ec0ff */
[----:B------:R-:W-:Y:S02]  /*3f90*/  ISETP.GE.U32.AND P0, PT, R186, 0x3740, PT ;  /* 0x00003740ba00780c */ /* 0x000fe40003f06070 */
[----:B------:R-:W-:Y:S01]  /*3fa0*/  @P1 LOP3.LUT R2, R2, 0x20, RZ, 0xfc, !PT ;  /* 0x0000002002021812 */ /* 0x000fe200078efcff */
[----:B------:R1:W5:Y:S01]  /*3fb0*/  @!P2 LDG.E.128 R172, [R182.64] ;  /* 0x00000004b6aca981 */ /* 0x000362000c1e1d00 */
[----:B------:R-:W-:Y:S01]  /*3fc0*/  ISETP.GE.U32.AND.EX P2, PT, R0, RZ, PT, P0 ;  /* 0x000000ff0000720c */ /* 0x000fe20003f46100 */
[----:B------:R-:W-:Y:S01]  /*3fd0*/  CS2R R176, SRZ ;  /* 0x0000000000b07805 */ /* 0x000fe2000001ff00 */
        /* <DEDUP_REMOVED lines=20> */
[----:B------:R-:W-:Y:S01]  /*4120*/  CS2R R188, SRZ ;  /* 0x0000000000bc7805 */ /* 0x000fe2000001ff00 */
[----:B------:R-:W-:Y:S01]  /*4130*/  CS2R R190, SRZ ;  /* 0x0000000000be7805 */ /* 0x000fe2000001ff00 */
[----:B------:R-:W-:Y:S02]  /*4140*/  LOP3.LUT R2, R2, 0xfffffdff, RZ, 0xc0, !PT ;  /* 0xfffffdff02027812 */ /* 0x000fe400078ec0ff */
[----:B------:R-:W-:Y:S02]  /*4150*/  ISETP.GE.U32.AND P0, PT, R200, 0x3740, PT ;  /* 0x00003740c800780c */ /* 0x000fe40003f06070 */
[----:B------:R-:W-:Y:S01]  /*4160*/  @P3 LOP3.LUT R2, R2, 0x200, RZ, 0xfc, !PT ;  /* 0x0000020002023812 */ /* 0x000fe200078efcff */
[----:B------:R1:W5:Y:S01]  /*4170*/  @!P1 LDG.E.128 R188, [R196.64] ;  /* 0x00000004c4bc9981 */ /* 0x000362000c1e1d00 */
[----:B------:R-:W-:Y:S01]  /*4180*/  ISETP.GE.U32.AND.EX P1, PT, R0, RZ, PT, P0 ;  /* 0x000000ff0000720c */ /* 0x000fe20003f26100 */
[----:B0-----:R-:W-:Y:S01]  /*4190*/  CS2R R192, SRZ ;  /* 0x0000000000c07805 */ /* 0x001fe2000001ff00 */
[----:B-1----:R-:W-:Y:S01]  /*41a0*/  CS2R R194, SRZ ;  /* 0x0000000000c27805 */ /* 0x002fe2000001ff00 */
        /* <DEDUP_REMOVED lines=28> */
[----:B------:R-:W-:Y:S01]  /*4370*/  LOP3.LUT R2, R2, 0xfffeffff, RZ, 0xc0, !PT ;  /* 0xfffeffff02027812 */ /* 0x000fe200078ec0ff */
[----:B------:R-:W-:Y:S01]  /*4380*/  CS2R R212, SRZ ;  /* 0x0000000000d47805 */ /* 0x000fe2000001ff00 */
[----:B------:R-:W-:Y:S01]  /*4390*/  CS2R R214, SRZ ;  /* 0x0000000000d67805 */ /* 0x000fe2000001ff00 */
[----:B------:R-:W-:-:S02]  /*43a0*/  ISETP.GE.U32.AND P0, PT, R223, 0x3740, PT ;  /* 0x00003740df00780c */ /* 0x000fc40003f06070 */
[----:B------:R-:W-:Y:S01]  /*43b0*/  @P1 LOP3.LUT R2, R2, 0x10000, RZ, 0xfc, !PT ;  /* 0x0001000002021812 */ /* 0x000fe200078efcff */
[----:B------:R1:W5:Y:S01]  /*43c0*/  @!P2 LDG.E.128 R208, [R218.64] ;  /* 0x00000004dad0a981 */ /* 0x000362000c1e1d00 */
[----:B------:R-:W-:Y:S02]  /*43d0*/  ISETP.GE.U32.AND.EX P2, PT, R0, RZ, PT, P0 ;  /* 0x000000ff0000720c */ /* 0x000fe40003f46100 */
[----:B------:R-:W-:Y:S01]  /*43e0*/  ISETP.GE.U32.AND P0, PT, R224, 0x3740, PT ;  /* 0x00003740e000780c */ /* 0x000fe20003f06070 */
[----:B------:R0:W5:Y:S01]  /*43f0*/  @!P1 LDG.E.128 R212, [R216.64] ;  /* 0x00000004d8d49981 */ /* 0x000162000c1e1d00 */
[----:B------:R-:W-:Y:S01]  /*4400*/  LOP3.LUT R2, R2, 0xfffbffff, RZ, 0xc0, !PT ;  /* 0xfffbffff02027812 */ /* 0x000fe200078ec0ff */
[----:B-1----:R-:W-:Y:S01]  /*4410*/  CS2R R218, SRZ ;  /* 0x0000000000da7805 */ /* 0x002fe2000001ff00 */
[----:B0-----:R-:W-:Y:S02]  /*4420*/  CS2R R216, SRZ ;  /* 0x0000000000d87805 */ /* 0x001fe4000001ff00 */
[----:B------:R-:W-:-:S02]  /*4430*/  @P3 LOP3.LUT R2, R2, 0x40000, RZ, 0xfc, !PT ;  /* 0x0004000002023812 */ /* 0x000fc400078efcff */
[----:B------:R-:W-:Y:S01]  /*4440*/  ISETP.GE.U32.AND.EX P1, PT, R0, RZ, PT, P0 ;  /* 0x000000ff0000720c */ /* 0x000fe20003f26100 */
[----:B------:R-:W-:Y:S01]  /*4450*/  CS2R R220, SRZ ;  /* 0x0000000000dc7805 */ /* 0x000fe2000001ff00 */
[----:B------:R-:W-:Y:S01]  /*4460*/  CS2R R222, SRZ ;  /* 0x0000000000de7805 */ /* 0x000fe2000001ff00 */
[----:B------:R0:W5:Y:S01]  /*4470*/  @!P3 LDG.E.128 R216, [R232.64] ;  /* 0x00000004e8d8b981 */ /* 0x000162000c1e1d00 */
[----:B------:R-:W-:Y:S02]  /*4480*/  ISETP.GE.U32.AND P4, PT, R234, 0x3740, PT ;  /* 0x00003740ea00780c */ /* 0x000fe40003f86070 */
[----:B------:R-:W-:Y:S02]  /*4490*/  ISETP.GE.U32.AND P3, PT, R235, 0x3740, PT ;  /* 0x00003740eb00780c */ /* 0x000fe40003f66070 */
[----:B------:R-:W-:Y:S01]  /*44a0*/  LOP3.LUT R2, R2, 0xffefffff, RZ, 0xc0, !PT ;  /* 0xffefffff02027812 */ /* 0x000fe200078ec0ff */
[----:B------:R-:W-:Y:S01]  /*44b0*/  CS2R R224, SRZ ;  /* 0x0000000000e07805 */ /* 0x000fe2000001ff00 */
[----:B------:R-:W-:Y:S01]  /*44c0*/  CS2R R226, SRZ ;  /* 0x0000000000e27805 */ /* 0x000fe2000001ff00 */
[C---:B------:R-:W-:Y:S01]  /*44d0*/  ISETP.GE.U32.AND.EX P4, PT, R0.reuse, RZ, PT, P4 ;  /* 0x000000ff0000720c */ /* 0x040fe20003f86140 */
[----:B------:R1:W5:Y:S01]  /*44e0*/  @!P2 LDG.E.128 R220, [R228.64] ;  /* 0x00000004e4dca981 */ /* 0x000362000c1e1d00 */
[----:B------:R-:W-:-:S02]  /*44f0*/  ISETP.GE.U32.AND.EX P3, PT, R0, RZ, PT, P3 ;  /* 0x000000ff0000720c */ /* 0x000fc40003f66130 */
[----:B------:R-:W-:Y:S01]  /*4500*/  @P2 LOP3.LUT R2, R2, 0x100000, RZ, 0xfc, !PT ;  /* 0x0010000002022812 */ /* 0x000fe200078efcff */
[----:B------:R1:W5:Y:S01]  /*4510*/  @!P1 LDG.E.128 R224, [R230.64] ;  /* 0x00000004e6e09981 */ /* 0x000362000c1e1d00 */
[----:B------:R-:W-:Y:S02]  /*4520*/  ISETP.GE.U32.AND P2, PT, R242, 0x3740, PT ;  /* 0x00003740f200780c */ /* 0x000fe40003f46070 */
[----:B------:R-:W-:Y:S01]  /*4530*/  LOP3.LUT R2, R2, 0xffbfffff, RZ, 0xc0, !PT ;  /* 0xffbfffff02027812 */ /* 0x000fe200078ec0ff */
[----:B0-----:R-:W-:Y:S01]  /*4540*/  CS2R R232, SRZ ;  /* 0x0000000000e87805 */ /* 0x001fe2000001ff00 */
[----:B------:R-:W-:Y:S01]  /*4550*/  CS2R R234, SRZ ;  /* 0x0000000000ea7805 */ /* 0x000fe2000001ff00 */
[----:B-1----:R-:W-:Y:S01]  /*4560*/  CS2R R228, SRZ ;  /* 0x0000000000e47805 */ /* 0x002fe2000001ff00 */
[----:B------:R-:W-:Y:S01]  /*4570*/  ISETP.GE.U32.AND.EX P2, PT, R0, RZ, PT, P2 ;  /* 0x000000ff0000720c */ /* 0x000fe20003f46120 */
[----:B------:R-:W-:Y:S01]  /*4580*/  CS2R R230, SRZ ;  /* 0x0000000000e67805 */ /* 0x000fe2000001ff00 */
[----:B------:R-:W-:-:S02]  /*4590*/  @P1 LOP3.LUT R2, R2, 0x400000, RZ, 0xfc, !PT ;  /* 0x0040000002021812 */ /* 0x000fc400078efcff */
[----:B------:R0:W5:Y:S01]  /*45a0*/  @!P3 LDG.E.128 R232, [R238.64] ;  /* 0x00000004eee8b981 */ /* 0x000162000c1e1d00 */
[----:B------:R-:W-:-:S03]  /*45b0*/  ISETP.GE.U32.AND P1, PT, R243, 0x3740, PT ;  /* 0x00003740f300780c */ /* 0x000fc60003f26070 */
[----:B------:R1:W5:Y:S01]  /*45c0*/  @!P4 LDG.E.128 R228, [R236.64] ;  /* 0x00000004ece4c981 */ /* 0x000362000c1e1d00 */
[----:B------:R-:W-:Y:S02]  /*45d0*/  ISETP.GE.U32.AND.EX P1, PT, R0, RZ, PT, P1 ;  /* 0x000000ff0000720c */ /* 0x000fe40003f26110 */
[----:B------:R-:W-:Y:S01]  /*45e0*/  ISETP.GE.U32.AND P0, PT, R246, 0x3740, PT ;  /* 0x00003740f600780c */ /* 0x000fe20003f06070 */
[----:B0-----:R-:W-:Y:S01]  /*45f0*/  CS2R R238, SRZ ;  /* 0x0000000000ee7805 */ /* 0x001fe2000001ff00 */
[----:B------:R-:W-:Y:S01]  /*4600*/  ISETP.GE.U32.AND P6, PT, R247, 0x3740, PT ;  /* 0x00003740f700780c */ /* 0x000fe20003fc6070 */
[----:B-1----:R-:W-:Y:S01]  /*4610*/  CS2R R236, SRZ ;  /* 0x0000000000ec7805 */ /* 0x002fe2000001ff00 */
[----:B------:R-:W-:Y:S01]  /*4620*/  CS2R R242, SRZ ;  /* 0x0000000000f27805 */ /* 0x000fe2000001ff00 */
[C---:B------:R-:W-:Y:S01]  /*4630*/  ISETP.GE.U32.AND.EX P0, PT, R0.reuse, RZ, PT, P0 ;  /* 0x000000ff0000720c */ /* 0x040fe20003f06100 */
[----:B------:R-:W-:Y:S01]  /*4640*/  FMUL R249, R249, R6 ;  /* 0x00000006f9f97220 */ /* 0x000fe20000400000 */
[----:B------:R-:W-:-:S02]  /*4650*/  ISETP.GE.U32.AND.EX P6, PT, R0, RZ, PT, P6 ;  /* 0x000000ff0000720c */ /* 0x000fc40003fc6160 */
[----:B------:R0:W5:Y:S01]  /*4660*/  @!P2 LDG.E.128 R236, [R240.64] ;  /* 0x00000004f0eca981 */ /* 0x000162000c1e1d00 */
[-C--:B------:R-:W-:Y:S01]  /*4670*/  FMUL R248, R248, R6.reuse ;  /* 0x00000006f8f87220 */ /* 0x080fe20000400000 */
[-C--:B------:R-:W-:Y:S01]  /*4680*/  FMUL R251, R251, R6.reuse ;  /* 0x00000006fbfb7220 */ /* 0x080fe20000400000 */
[-C--:B------:R-:W-:Y:S01]  /*4690*/  FMUL R250, R250, R6.reuse ;  /* 0x00000006fafa7220 */ /* 0x080fe20000400000 */
[-C--:B---3--:R-:W-:Y:S01]  /*46a0*/  FMUL R9, R9, R6.reuse ;  /* 0x0000000609097220 */ /* 0x088fe20000400000 */
[----:B------:R-:W-:Y:S01]  /*46b0*/  FMUL R252, R15, R6 ;  /* 0x000000060ffc7220 */ /* 0x000fe20000400000 */
[----:B0-----:R-:W-:Y:S01]  /*46c0*/  CS2R R240, SRZ ;  /* 0x0000000000f07805 */ /* 0x001fe2000001ff00 */
[----:B------:R-:W-:Y:S01]  /*46d0*/  F2FP.PACK_AB R12, R248, R249 ;  /* 0x000000f9f80c723e */ /* 0x000fe200000000ff */
[----:B------:R-:W-:Y:S01]  /*46e0*/  CS2R R246, SRZ ;  /* 0x0000000000f67805 */ /* 0x000fe2000001ff00 */
[----:B------:R-:W-:Y:S01]  /*46f0*/  F2FP.PACK_AB R13, R250, R251 ;  /* 0x000000fbfa0d723e */ /* 0x000fe200000000ff */
[----:B------:R-:W-:Y:S01]  /*4700*/  CS2R R248, SRZ ;  /* 0x0000000000f87805 */ /* 0x000fe2000001ff00 */
[----:B------:R-:W-:Y:S01]  /*4710*/  CS2R R250, SRZ ;  /* 0x0000000000fa7805 */ /* 0x000fe2000001ff00 */
[----:B------:R0:W3:Y:S01]  /*4720*/  @!P1 LDG.E.128 R240, [R244.64] ;  /* 0x00000004f4f09981 */ /* 0x0000e2000c1e1d00 */
[----:B------:R-:W-:-:S03]  /*4730*/  F2FP.PACK_AB R15, R252, R9 ;  /* 0x00000009fc0f723e */ /* 0x000fc600000000ff */
[----:B------:R-:W3:Y:S04]  /*4740*/  LDL.LU R6, [R1+0x260] ;  /* 0x0002600001067983 */ /* 0x000ee80000300800 */
[----:B------:R1:W3:Y:S01]  /*4750*/  @!P6 LDG.E.128 R248, [R22.64] ;  /* 0x0000000416f8e981 */ /* 0x0002e2000c1e1d00 */
[----:B0-----:R-:W-:-:S06]  /*4760*/  CS2R R244, SRZ ;  /* 0x0000000000f47805 */ /* 0x001fcc000001ff00 */
[----:B------:R0:W3:Y:S04]  /*4770*/  @!P0 LDG.E.128 R244, [R26.64] ;  /* 0x000000041af48981 */ /* 0x0000e8000c1e1d00 */
[----:B------:R0:W-:Y:S04]  /*4780*/  @!P5 STG.E.128 [R18.64], R12 ;  /* 0x0000000c1200d986 */ /* 0x0001e8000c101d04 */
[----:B0-----:R-:W3:Y:S04]  /*4790*/  LDL.LU.64 R12, [R1+0x258] ;  /* 0x00025800010c7983 */ /* 0x001ee80000300a00 */
[----:B------:R-:W3:Y:S01]  /*47a0*/  LDL.LU R19, [R1+0x30] ;  /* 0x0000300001137983 */ /* 0x000ee20000300800 */
[----:B-1----:R-:W-:-:S02]  /*47b0*/  HADD2.F32 R23, -RZ, R8.H1_H1 ;  /* 0x30000008ff177230 */ /* 0x002fc40000004100 */
[----:B------:R-:W-:Y:S02]  /*47c0*/  HADD2.F32 R8, -RZ, R8.H0_H0 ;  /* 0x20000008ff087230 */ /* 0x000fe40000004100 */
[--C-:B--2---:R-:W-:Y:S01]  /*47d0*/  HADD2.F32 R9, -RZ, R10.reuse.H0_H0 ;  /* 0x2000000aff097230 */ /* 0x104fe20000004100 */
[----:B------:R-:W-:Y:S01]  /*47e0*/  FMUL R252, R23, R23 ;  /* 0x0000001717fc7220 */ /* 0x000fe20000400000 */
[----:B------:R-:W-:Y:S02]  /*47f0*/  HADD2.F32 R22, -RZ, R10.H1_H1 ;  /* 0x3000000aff167230 */ /* 0x000fe40000004100 */
[----:B----4-:R-:W-:Y:S01]  /*4800*/  HADD2.F32 R0, -RZ, R7.H0_H0 ;  /* 0x20000007ff007230 */ /* 0x010fe20000004100 */
[----:B------:R-:W-:Y:S01]  /*4810*/  FFMA R252, R8, R8, R252 ;  /* 0x0000000808fc7223 */ /* 0x000fe200000000fc */
[----:B------:R-:W-:Y:S02]  /*4820*/  HADD2.F32 R10, -RZ, R11.H0_H0 ;  /* 0x2000000bff0a7230 */ /* 0x000fe40000004100 */
[----:B------:R-:W-:Y:S01]  /*4830*/  HADD2.F32 R27, -RZ, R7.H1_H1 ;  /* 0x30000007ff1b7230 */ /* 0x000fe20000004100 */
[----:B------:R-:W-:Y:S01]  /*4840*/  FFMA R252, R9, R9, R252 ;  /* 0x0000000909fc7223 */ /* 0x000fe200000000fc */
[----:B------:R-:W-:Y:S01]  /*4850*/  HADD2.F32 R11, -RZ, R11.H1_H1 ;  /* 0x3000000bff0b7230 */ /* 0x000fe20000004100 */
[----:B------:R-:W-:Y:S01]  /*4860*/  LOP3.LUT R2, R2, 0xfbffffff, RZ, 0xc0, !PT ;  /* 0xfbffffff02027812 */ /* 0x000fe200078ec0ff */
[----:B------:R-:W2:Y:S01]  /*4870*/  LDL.LU.64 R14, [R1+0x20] ;  /* 0x00002000010e7983 */ /* 0x000ea20000300a00 */
[----:B------:R-:W-:-:S04]  /*4880*/  FFMA R252, R22, R22, R252 ;  /* 0x0000001616fc7223 */ /* 0x000fc800000000fc */
[----:B------:R-:W-:-:S04]  /*4890*/  FFMA R252, R10, R10, R252 ;  /* 0x0000000a0afc7223 */ /* 0x000fc800000000fc */
[----:B------:R-:W-:-:S04]  /*48a0*/  FFMA R252, R11, R11, R252 ;  /* 0x0000000b0bfc7223 */ /* 0x000fc800000000fc */
[----:B------:R-:W-:-:S04]  /*48b0*/  FFMA R252, R0, R0, R252 ;  /* 0x0000000000fc7223 */ /* 0x000fc800000000fc */
[----:B------:R-:W-:-:S05]  /*48c0*/  FFMA R252, R27, R27, R252 ;  /* 0x0000001b1bfc7223 */ /* 0x000fca00000000fc */
[----:B------:R-:W0:Y:S02]  /*48d0*/  SHFL.BFLY PT, R7, R252, 0x8, 0x1f ;  /* 0x0d001f00fc077f89 */ /* 0x000e2400000e0000 */
[----:B0-----:R-:W-:-:S05]  /*48e0*/  FADD R252, R252, R7 ;  /* 0x00000007fcfc7221 */ /* 0x001fca0000000000 */
[----:B------:R-:W0:Y:S02]  /*48f0*/  SHFL.BFLY PT, R7, R252, 0x4, 0x1f ;  /* 0x0c801f00fc077f89 */ /* 0x000e2400000e0000 */
[----:B0-----:R-:W-:-:S05]  /*4900*/  FADD R252, R252, R7 ;  /* 0x00000007fcfc7221 */ /* 0x001fca0000000000 */
[----:B------:R-:W0:Y:S02]  /*4910*/  SHFL.BFLY PT, R7, R252, 0x2, 0x1f ;  /* 0x0c401f00fc077f89 */ /* 0x000e2400000e0000 */
[----:B0-----:R-:W-:-:S05]  /*4920*/  FADD R252, R252, R7 ;  /* 0x00000007fcfc7221 */ /* 0x001fca0000000000 */
[----:B------:R-:W0:Y:S02]  /*4930*/  SHFL.BFLY PT, R7, R252, 0x1, 0x1f ;  /* 0x0c201f00fc077f89 */ /* 0x000e2400000e0000 */
[----:B0-----:R-:W-:-:S04]  /*4940*/  FADD R252, R252, R7 ;  /* 0x00000007fcfc7221 */ /* 0x001fc80000000000 */
[----:B------:R-:W-:-:S06]  /*4950*/  FADD R252, R252, c[0x0][0x178] ;  /* 0x00005e00fcfc7621 */ /* 0x000fcc0000000000 */
[----:B------:R-:W0:Y:S01]  /*4960*/  MUFU.SQRT R252, R252 ;  /* 0x000000fc00fc7308 */ /* 0x000e220000002000 */
[----:B------:R-:W-:Y:S02]  /*4970*/  @P6 LOP3.LUT R2, R2, 0x4000000, RZ, 0xfc, !PT ;  /* 0x0400000002026812 */ /* 0x000fe400078efcff */
[----:B------:R-:W-:Y:S02]  /*4980*/  MOV R26, 0x3e800000 ;  /* 0x3e800000001a7802 */ /* 0x000fe40000000f00 */
[C---:B0-----:R-:W-:Y:S02]  /*4990*/  FSETP.GT.AND P6, PT, R252.reuse, 8.50705917302346158658e+37, PT ;  /* 0x7e800000fc00780b */ /* 0x041fe40003fc4000 */
[----:B------:R-:W-:Y:S02]  /*49a0*/  FSETP.GEU.AND P5, PT, R252, 1.175494350822287508e-38, PT ;  /* 0x00800000fc00780b */ /* 0x000fe40003fae000 */
[----:B------:R-:W-:-:S09]  /*49b0*/  FSEL R7, R26, 1, P6 ;  /* 0x3f8000001a077808 */ /* 0x000fd20003000000 */
[----:B------:R-:W-:Y:S01]  /*49c0*/  @P6 FMUL R252, R252, 0.25 ;  /* 0x3e800000fcfc6820 */ /* 0x000fe20000400000 */
[----:B---3--:R-:W-:Y:S02]  /*49d0*/  IADD3 R18, P6, R19, c[0x0][0x168], RZ ;  /* 0x00005a0013127a10 */ /* 0x008fe40007fde0ff */
[----:B------:R-:W3:Y:S01]  /*49e0*/  LDL.LU R19, [R1+0x34] ;  /* 0x0000340001137983 */ /* 0x000ee20000300800 */
[----:B------:R-:W-:-:S06]  /*49f0*/  @!P5 FMUL R252, R252, 16777216 ;  /* 0x4b800000fcfcd820 */ /* 0x000fcc0000400000 */
[----:B------:R-:W0:Y:S01]  /*4a00*/  MUFU.RCP R252, R252 ;  /* 0x000000fc00fc7308 */ /* 0x000e220000001000 */
[----:B------:R-:W-:-:S04]  /*4a10*/  @!P5 FMUL R7, R7, 16777216 ;  /* 0x4b8000000707d820 */ /* 0x000fc80000400000 */
[----:B0-----:R-:W-:Y:S02]  /*4a20*/  FMUL R252, R252, R7 ;  /* 0x00000007fcfc7220 */ /* 0x001fe40000400000 */
[----:B------:R-:W4:Y:S02]  /*4a30*/  LDL.LU R7, [R1+0x250] ;  /* 0x0002500001077983 */ /* 0x000f240000300800 */
[-C--:B------:R-:W-:Y:S01]  /*4a40*/  FMUL R8, R8, R252.reuse ;  /* 0x000000fc08087220 */ /* 0x080fe20000400000 */
[-C--:B------:R-:W-:Y:S01]  /*4a50*/  FMUL R23, R23, R252.reuse ;  /* 0x000000fc17177220 */ /* 0x080fe20000400000 */
[----:B------:R0:W-:Y:S01]  /*4a60*/  STL [R1+0x1c], R252 ;  /* 0x00001cfc01007387 */ /* 0x0001e20000100800 */
[-C--:B------:R-:W-:Y:S01]  /*4a70*/  FMUL R9, R9, R252.reuse ;  /* 0x000000fc09097220 */ /* 0x080fe20000400000 */
[-C--:B------:R-:W-:Y:S01]  /*4a80*/  FMUL R22, R22, R252.reuse ;  /* 0x000000fc16167220 */ /* 0x080fe20000400000 */
[-C--:B------:R-:W-:Y:S01]  /*4a90*/  FMUL R10, R10, R252.reuse ;  /* 0x000000fc0a0a7220 */ /* 0x080fe20000400000 */
[-C--:B------:R-:W-:Y:S01]  /*4aa0*/  FMUL R11, R11, R252.reuse ;  /* 0x000000fc0b0b7220 */ /* 0x080fe20000400000 */
[-C--:B------:R-:W-:Y:S01]  /*4ab0*/  FMUL R0, R0, R252.reuse ;  /* 0x000000fc00007220 */ /* 0x080fe20000400000 */
[----:B0-----:R-:W-:-:S03]  /*4ac0*/  FMUL R252, R27, R252 ;  /* 0x000000fc1bfc7220 */ /* 0x001fc60000400000 */
[----:B------:R-:W-:Y:S02]  /*4ad0*/  F2FP.PACK_AB R10, R11, R10 ;  /* 0x0000000a0b0a723e */ /* 0x000fe400000000ff */
[----:B------:R-:W-:Y:S02]  /*4ae0*/  F2FP.PACK_AB R8, R23, R8 ;  /* 0x000000081708723e */ /* 0x000fe400000000ff */
[----:B------:R-:W-:Y:S01]  /*4af0*/  F2FP.PACK_AB R9, R22, R9 ;  /* 0x000000091609723e */ /* 0x000fe200000000ff */
[----:B------:R-:W4:Y:S01]  /*4b00*/  LDL.LU R23, [R1+0x38] ;  /* 0x0000380001177983 */ /* 0x000f220000300800 */
[----:B------:R-:W-:Y:S01]  /*4b10*/  F2FP.PACK_AB R11, R252, R0 ;  /* 0x00000000fc0b723e */ /* 0x000fe200000000ff */
[----:B------:R-:W-:Y:S02]  /*4b20*/  HADD2.F32 R27, -RZ, R5.H1_H1 ;  /* 0x30000005ff1b7230 */ /* 0x000fe40000004100 */
[--C-:B------:R-:W-:Y:S02]  /*4b30*/  HADD2.F32 R0, -RZ, R6.reuse.H0_H0 ;  /* 0x20000006ff007230 */ /* 0x100fe40000004100 */
[----:B------:R-:W-:Y:S01]  /*4b40*/  HADD2.F32 R252, -RZ, R6.H1_H1 ;  /* 0x30000006fffc7230 */ /* 0x000fe20000004100 */
[----:B---3--:R-:W-:-:S02]  /*4b50*/  IADD3.X R19, R19, c[0x0][0x16c], RZ, P6, !PT ;  /* 0x00005b0013137a10 */ /* 0x008fc400037fe4ff */
[----:B------:R-:W-:-:S13]  /*4b60*/  LOP3.LUT P6, RZ, R2, 0x1, RZ, 0xc0, !PT ;  /* 0x0000000102ff7812 */ /* 0x000fda00078cc0ff */
[----:B--2---:R0:W-:Y:S04]  /*4b70*/  @!P6 STG.E.128 [R14.64], R8 ;  /* 0x000000080e00e986 */ /* 0x0041e8000c101d04 */
[----:B0-----:R-:W2:Y:S01]  /*4b80*/  LDL.LU R9, [R1+0x3c] ;  /* 0x00003c0001097983 */ /* 0x001ea20000300800 */
[--C-:B------:R-:W-:Y:S02]  /*4b90*/  HADD2.F32 R8, -RZ, R4.reuse.H1_H1 ;  /* 0x30000004ff087230 */ /* 0x100fe40000004100 */
[----:B------:R-:W-:Y:S01]  /*4ba0*/  HADD2.F32 R10, -RZ, R4.H0_H0 ;  /* 0x20000004ff0a7230 */ /* 0x000fe20000004100 */
[----:B------:R-:W3:Y:S02]  /*4bb0*/  LDL.LU.64 R14, [R1+0x28] ;  /* 0x00002800010e7983 */ /* 0x000ee40000300a00 */
[----:B------:R-:W-:Y:S01]  /*4bc0*/  FMUL R4, R8, R8 ;  /* 0x0000000808047220 */ /* 0x000fe20000400000 */
[----:B------:R-:W-:-:S03]  /*4bd0*/  HADD2.F32 R11, -RZ, R5.H0_H0 ;  /* 0x20000005ff0b7230 */ /* 0x000fc60000004100 */
[----:B------:R-:W-:-:S04]  /*4be0*/  FFMA R4, R10, R10, R4 ;  /* 0x0000000a0a047223 */ /* 0x000fc80000000004 */
[----:B------:R-:W-:-:S04]  /*4bf0*/  FFMA R4, R11, R11, R4 ;  /* 0x0000000b0b047223 */ /* 0x000fc80000000004 */
[----:B------:R-:W-:Y:S01]  /*4c00*/  FFMA R4, R27, R27, R4 ;  /* 0x0000001b1b047223 */ /* 0x000fe20000000004 */
[----:B----4-:R-:W-:-:S03]  /*4c10*/  HADD2.F32 R6, -RZ, R7.H0_H0 ;  /* 0x20000007ff067230 */ /* 0x010fc60000004100 */
[----:B------:R-:W-:Y:S01]  /*4c20*/  FFMA R4, R0, R0, R4 ;  /* 0x0000000000047223 */ /* 0x000fe20000000004 */
[----:B------:R-:W-:-:S03]  /*4c30*/  HADD2.F32 R7, -RZ, R7.H1_H1 ;  /* 0x30000007ff077230 */ /* 0x000fc60000004100 */
        /* <DEDUP_REMOVED lines=12> */
[----:B------:R-:W0:Y:S02]  /*4d00*/  MUFU.SQRT R4, R4 ;  /* 0x0000000400047308 */ /* 0x000e240000002000 */
[C---:B0-----:R-:W-:Y:S02]  /*4d10*/  FSETP.GT.AND P6, PT, R4.reuse, 8.50705917302346158658e+37, PT ;  /* 0x7e8000000400780b */ /* 0x041fe40003fc4000 */
[----:B------:R-:W-:-:S11]  /*4d20*/  FSETP.GEU.AND P5, PT, R4, 1.175494350822287508e-38, PT ;  /* 0x008000000400780b */ /* 0x000fd60003fae000 */
[----:B------:R-:W-:-:S04]  /*4d30*/  @P6 FMUL R4, R4, 0.25 ;  /* 0x3e80000004046820 */ /* 0x000fc80000400000 */
[----:B------:R-:W-:-:S06]  /*4d40*/  @!P5 FMUL R4, R4, 16777216 ;  /* 0x4b8000000404d820 */ /* 0x000fcc0000400000 */
[----:B------:R-:W0:Y:S01]  /*4d50*/  MUFU.RCP R4, R4 ;  /* 0x0000000400047308 */ /* 0x000e220000001000 */
[----:B------:R-:W-:Y:S02]  /*4d60*/  FSEL R5, R26, 1, P6 ;  /* 0x3f8000001a057808 */ /* 0x000fe40003000000 */
[----:B------:R-:W-:-:S03]  /*4d70*/  IADD3 R22, P6, R23, c[0x0][0x168], RZ ;  /* 0x00005a0017167a10 */ /* 0x000fc60007fde0ff */
[----:B------:R-:W-:Y:S01]  /*4d80*/  @!P5 FMUL R5, R5, 16777216 ;  /* 0x4b8000000505d820 */ /* 0x000fe20000400000 */
[----:B--2---:R-:W-:-:S03]  /*4d90*/  IADD3.X R23, R9, c[0x0][0x16c], RZ, P6, !PT ;  /* 0x00005b0009177a10 */ /* 0x004fc600037fe4ff */
[----:B0-----:R-:W-:-:S04]  /*4da0*/  FMUL R9, R4, R5 ;  /* 0x0000000504097220 */ /* 0x001fc80000400000 */
[-C--:B------:R-:W-:Y:S01]  /*4db0*/  FMUL R4, R8, R9.reuse ;  /* 0x0000000908047220 */ /* 0x080fe20000400000 */
[----:B------:R0:W-:Y:S04]  /*4dc0*/  STL [R1+0x18], R9 ;  /* 0x0000180901007387 */ /* 0x0001e80000100800 */
[----:B------:R-:W2:Y:S01]  /*4dd0*/  LDL.LU R8, [R1+0x24c] ;  /* 0x00024c0001087983 */ /* 0x000ea20000300800 */
[-C--:B------:R-:W-:Y:S01]  /*4de0*/  FMUL R5, R27, R9.reuse ;  /* 0x000000091b057220 */ /* 0x080fe20000400000 */
[-C--:B------:R-:W-:Y:S01]  /*4df0*/  FMUL R27, R252, R9.reuse ;  /* 0x00000009fc1b7220 */ /* 0x080fe20000400000 */
[-C--:B------:R-:W-:Y:S01]  /*4e00*/  FMUL R10, R10, R9.reuse ;  /* 0x000000090a0a7220 */ /* 0x080fe20000400000 */
[-C--:B------:R-:W-:Y:S01]  /*4e10*/  FMUL R11, R11, R9.reuse ;  /* 0x000000090b0b7220 */ /* 0x080fe20000400000 */
[-C--:B------:R-:W-:Y:S01]  /*4e20*/  FMUL R0, R0, R9.reuse ;  /* 0x0000000900007220 */ /* 0x080fe20000400000 */
[-C--:B------:R-:W-:Y:S01]  /*4e30*/  FMUL R252, R6, R9.reuse ;  /* 0x0000000906fc7220 */ /* 0x080fe20000400000 */
[----:B------:R-:W-:-:S02]  /*4e40*/  FMUL R7, R7, R9 ;  /* 0x0000000907077220 */ /* 0x000fc40000400000 */
[----:B0-----:R-:W4:Y:S01]  /*4e50*/  LDL.LU R9, [R1+0x248] ;  /* 0x0002480001097983 */ /* 0x001f220000300800 */
[----:B------:R-:W-:-:S03]  /*4e60*/  F2FP.PACK_AB R4, R4, R10 ;  /* 0x0000000a0404723e */ /* 0x000fc600000000ff */
[----:B------:R-:W5:Y:S01]  /*4e70*/  LDL.LU R10, [R1+0x244] ;  /* 0x00024400010a7983 */ /* 0x000f620000300800 */
[----:B------:R-:W-:-:S03]  /*4e80*/  F2FP.PACK_AB R5, R5, R11 ;  /* 0x0000000b0505723e */ /* 0x000fc600000000ff */
[----:B------:R-:W5:Y:S01]  /*4e90*/  LDL.LU R11, [R1+0x240] ;  /* 0x00024000010b7983 */ /* 0x000f620000300800 */
[----:B------:R-:W-:Y:S02]  /*4ea0*/  LOP3.LUT P6, RZ, R2, 0x2, RZ, 0xc0, !PT ;  /* 0x0000000202ff7812 */ /* 0x000fe400078cc0ff */
[----:B------:R-:W-:Y:S02]  /*4eb0*/  F2FP.PACK_AB R6, R27, R0 ;  /* 0x000000001b06723e */ /* 0x000fe400000000ff */
[----:B------:R-:W-:Y:S01]  /*4ec0*/  F2FP.PACK_AB R7, R7, R252 ;  /* 0x000000fc0707723e */ /* 0x000fe200000000ff */
[----:B------:R-:W5:Y:S08]  /*4ed0*/  LDL.LU R27, [R1+0x40] ;  /* 0x00004000011b7983 */ /* 0x000f700000300800 */
[----:B---3--:R0:W-:Y:S04]  /*4ee0*/  @!P6 STG.E.128 [R14.64], R4 ;  /* 0x000000040e00e986 */ /* 0x0081e8000c101d04 */
[----:B0-----:R-:W3:Y:S01]  /*4ef0*/  LDL.LU R15, [R1+0x44] ;  /* 0x00004400010f7983 */ /* 0x001ee20000300800 */
[----:B--2---:R-:W-:-:S02]  /*4f00*/  HADD2.F32 R14, -RZ, R8.H1_H1 ;  /* 0x30000008ff0e7230 */ /* 0x004fc40000004100 */
[----:B------:R-:W-:-:S03]  /*4f10*/  HADD2.F32 R252, -RZ, R8.H0_H0 ;  /* 0x20000008fffc7230 */ /* 0x000fc60000004100 */
[----:B------:R-:W-:Y:S01]  /*4f20*/  FMUL R4, R14, R14 ;  /* 0x0000000e0e047220 */ /* 0x000fe20000400000 */
[----:B----4-:R-:W-:-:S03]  /*4f30*/  HADD2.F32 R8, -RZ, R9.H0_H0 ;  /* 0x20000009ff087230 */ /* 0x010fc60000004100 */
[----:B------:R-:W-:Y:S01]  /*4f40*/  FFMA R4, R252, R252, R4 ;  /* 0x000000fcfc047223 */ /* 0x000fe20000000004 */
[----:B------:R-:W-:-:S03]  /*4f50*/  HADD2.F32 R9, -RZ, R9.H1_H1 ;  /* 0x30000009ff097230 */ /* 0x000fc60000004100 */
[----:B------:R-:W-:Y:S01]  /*4f60*/  FFMA R4, R8, R8, R4 ;  /* 0x0000000808047223 */ /* 0x000fe20000000004 */
[----:B-----5:R-:W-:-:S03]  /*4f70*/  HADD2.F32 R7, -RZ, R10.H0_H0 ;  /* 0x2000000aff077230 */ /* 0x020fc60000004100 */
[----:B------:R-:W-:Y:S01]  /*4f80*/  FFMA R4, R9, R9, R4 ;  /* 0x0000000909047223 */ /* 0x000fe20000000004 */
[----:B------:R-:W-:-:S03]  /*4f90*/  HADD2.F32 R10, -RZ, R10.H1_H1 ;  /* 0x3000000aff0a7230 */ /* 0x000fc60000004100 */
[----:B------:R-:W-:Y:S01]  /*4fa0*/  FFMA R4, R7, R7, R4 ;  /* 0x0000000707047223 */ /* 0x000fe20000000004 */
[----:B------:R-:W-:-:S03]  /*4fb0*/  HADD2.F32 R6, -RZ, R11.H0_H0 ;  /* 0x2000000bff067230 */ /* 0x000fc60000004100 */
[----:B------:R-:W-:Y:S01]  /*4fc0*/  FFMA R4, R10, R10, R4 ;  /* 0x0000000a0a047223 */ /* 0x000fe20000000004 */
[----:B------:R-:W-:-:S03]  /*4fd0*/  HADD2.F32 R11, -RZ, R11.H1_H1 ;  /* 0x3000000bff0b7230 */ /* 0x000fc60000004100 */
        /* <DEDUP_REMOVED lines=17> */
[----:B------:R-:W-:-:S05]  /*50f0*/  FSEL R5, R26, 1, P6 ;  /* 0x3f8000001a057808 */ /* 0x000fca0003000000 */
[----:B------:R-:W-:Y:S01]  /*5100*/  @!P5 FMUL R5, R5, 16777216 ;  /* 0x4b8000000505d820 */ /* 0x000fe20000400000 */
[----:B------:R-:W-:-:S03]  /*5110*/  IADD3 R26, P6, R27, c[0x0][0x168], RZ ;  /* 0x00005a001b1a7a10 */ /* 0x000fc60007fde0ff */
[----:B0-----:R-:W-:Y:S01]  /*5120*/  FMUL R0, R4, R5 ;  /* 0x0000000504007220 */ /* 0x001fe20000400000 */
[----:B---3--:R-:W-:-:S03]  /*5130*/  IADD3.X R27, R15, c[0x0][0x16c], RZ, P6, !PT ;  /* 0x00005b000f1b7a10 */ /* 0x008fc600037fe4ff */
[-C--:B------:R-:W-:Y:S02]  /*5140*/  FMUL R4, R14, R0.reuse ;  /* 0x000000000e047220 */ /* 0x080fe40000400000 */
[----:B------:R-:W2:Y:S01]  /*5150*/  LDL.LU R14, [R1+0x23c] ;  /* 0x00023c00010e7983 */ /* 0x000ea20000300800 */
[----:B------:R-:W-:-:S05]  /*5160*/  FMUL R15, R252, R0 ;  /* 0x00000000fc0f7220 */ /* 0x000fca0000400000 */
[----:B------:R-:W-:Y:S02]  /*5170*/  F2FP.PACK_AB R4, R4, R15 ;  /* 0x0000000f0404723e */ /* 0x000fe400000000ff */
[----:B------:R-:W3:Y:S01]  /*5180*/  LDL.LU R15, [R1+0x238] ;  /* 0x00023800010f7983 */ /* 0x000ee20000300800 */
[----:B------:R-:W-:Y:S01]  /*5190*/  LOP3.LUT P6, RZ, R2, 0x4, RZ, 0xc0, !PT ;  /* 0x0000000402ff7812 */ /* 0x000fe200078cc0ff */
[-C--:B------:R-:W-:Y:S01]  /*51a0*/  FMUL R5, R9, R0.reuse ;  /* 0x0000000009057220 */ /* 0x080fe20000400000 */
[-C--:B------:R-:W-:Y:S01]  /*51b0*/  FMUL R252, R8, R0.reuse ;  /* 0x0000000008fc7220 */ /* 0x080fe20000400000 */
[-C--:B------:R-:W-:Y:S01]  /*51c0*/  FMUL R9, R7, R0.reuse ;  /* 0x0000000007097220 */ /* 0x080fe20000400000 */
[-C--:B------:R-:W-:Y:S01]  /*51d0*/  FMUL R10, R10, R0.reuse ;  /* 0x000000000a0a7220 */ /* 0x080fe20000400000 */
[-C--:B------:R-:W-:Y:S01]  /*51e0*/  FMUL R8, R6, R0.reuse ;  /* 0x0000000006087220 */ /* 0x080fe20000400000 */
[----:B------:R-:W-:Y:S01]  /*51f0*/  FMUL R7, R11, R0 ;  /* 0x000000000b077220 */ /* 0x000fe20000400000 */
[----:B------:R-:W-:Y:S01]  /*5200*/  F2FP.PACK_AB R5, R5, R252 ;  /* 0x000000fc0505723e */ /* 0x000fe200000000ff */
[----:B------:R-:W-:Y:S01]  /*5210*/  HADD2.F32 R11, -RZ, R12.H1_H1 ;  /* 0x3000000cff0b7230 */ /* 0x000fe20000004100 */
[----:B------:R-:W-:-:S02]  /*5220*/  F2FP.PACK_AB R6, R10, R9 ;  /* 0x000000090a06723e */ /* 0x000fc400000000ff */
[----:B------:R-:W-:Y:S01]  /*5230*/  F2FP.PACK_AB R7, R7, R8 ;  /* 0x000000080707723e */ /* 0x000fe200000000ff */
[----:B------:R-:W-:-:S04]  /*5240*/  HADD2.F32 R12, -RZ, R12.H0_H0 ;  /* 0x2000000cff0c7230 */ /* 0x000fc80000004100 */
[----:B------:R0:W-:Y:S01]  /*5250*/  @!P6 STG.E.128 [R18.64], R4 ;  /* 0x000000041200e986 */ /* 0x0001e2000c101d04 */
[--C-:B------:R-:W-:Y:S02]  /*5260*/  HADD2.F32 R10, -RZ, R13.reuse.H0_H0 ;  /* 0x2000000dff0a7230 */ /* 0x100fe40000004100 */
[----:B------:R-:W-:Y:S01]  /*5270*/  HADD2.F32 R13, -RZ, R13.H1_H1 ;  /* 0x3000000dff0d7230 */ /* 0x000fe20000004100 */
[----:B0-----:R-:W-:Y:S01]  /*5280*/  FMUL R4, R11, R11 ;  /* 0x0000000b0b047220 */ /* 0x001fe20000400000 */
[----:B------:R-:W4:Y:S03]  /*5290*/  LDL.LU.64 R18, [R1+0x230] ;  /* 0x0002300001127983 */ /* 0x000f260000300a00 */
[----:B------:R-:W-:Y:S01]  /*52a0*/  FFMA R4, R12, R12, R4 ;  /* 0x0000000c0c047223 */ /* 0x000fe20000000004 */
[----:B------:R-:W5:Y:S03]  /*52b0*/  LDL.LU R9, [R1+0x48] ;  /* 0x0000480001097983 */ /* 0x000f660000300800 */
[----:B------:R-:W-:-:S04]  /*52c0*/  FFMA R4, R10, R10, R4 ;  /* 0x0000000a0a047223 */ /* 0x000fc80000000004 */
[----:B------:R-:W-:Y:S01]  /*52d0*/  FFMA R4, R13, R13, R4 ;  /* 0x0000000d0d047223 */ /* 0x000fe20000000004 */
[--C-:B--2---:R-:W-:Y:S02]  /*52e0*/  HADD2.F32 R6, -RZ, R14.reuse.H0_H0 ;  /* 0x2000000eff067230 */ /* 0x104fe40000004100 */
[----:B------:R-:W-:-:S03]  /*52f0*/  HADD2.F32 R14, -RZ, R14.H1_H1 ;  /* 0x3000000eff0e7230 */ /* 0x000fc60000004100 */
[----:B------:R-:W-:Y:S01]  /*5300*/  FFMA R5, R6, R6, R4 ;  /* 0x0000000606057223 */ /* 0x000fe20000000004 */
[----:B---3--:R-:W-:-:S03]  /*5310*/  HADD2.F32 R4, -RZ, R15.H0_H0 ;  /* 0x2000000fff047230 */ /* 0x008fc60000004100 */
        /* <DEDUP_REMOVED lines=11> */
[----:B0-----:R-:W-:Y:S02]  /*53d0*/  FADD R5, R7, R5 ;  /* 0x0000000507057221 */ /* 0x001fe40000000000 */
[----:B------:R-:W2:Y:S02]  /*53e0*/  LDL.LU R7, [R1+0x4c] ;  /* 0x00004c0001077983 */ /* 0x000ea40000300800 */
[----:B------:R-:W-:-:S06]  /*53f0*/  FADD R5, R5, c[0x0][0x178] ;  /* 0x00005e0005057621 */ /* 0x000fcc0000000000 */
[----:B------:R-:W0:Y:S02]  /*5400*/  MUFU.SQRT R5, R5 ;  /* 0x0000000500057308 */ /* 0x000e240000002000 */
[C---:B0-----:R-:W-:Y:S02]  /*5410*/  FSETP.GT.AND P6, PT, R5.reuse, 8.50705917302346158658e+37, PT ;  /* 0x7e8000000500780b */ /* 0x041fe40003fc4000 */
[----:B------:R-:W-:-:S11]  /*5420*/  FSETP.GEU.AND P5, PT, R5, 1.175494350822287508e-38, PT ;  /* 0x008000000500780b */ /* 0x000fd60003fae000 */
[----:B------:R-:W-:-:S04]  /*5430*/  @P6 FMUL R5, R5, 0.25 ;  /* 0x3e80000005056820 */ /* 0x000fc80000400000 */
[----:B------:R-:W-:Y:S01]  /*5440*/  @!P5 FMUL R5, R5, 16777216 ;  /* 0x4b8000000505d820 */ /* 0x000fe20000400000 */
[----:B------:R-:W-:-:S05]  /*5450*/  MOV R252, 0x3e800000 ;  /* 0x3e80000000fc7802 */ /* 0x000fca0000000f00 */
[----:B------:R-:W0:Y:S01]  /*5460*/  MUFU.RCP R5, R5 ;  /* 0x0000000500057308 */ /* 0x000e220000001000 */
[----:B------:R-:W-:-:S05]  /*5470*/  FSEL R252, R252, 1, P6 ;  /* 0x3f800000fcfc7808 */ /* 0x000fca0003000000 */
[----:B------:R-:W-:Y:S01]  /*5480*/  @!P5 FMUL R252, R252, 16777216 ;  /* 0x4b800000fcfcd820 */ /* 0x000fe20000400000 */
[----:B-----5:R-:W-:-:S03]  /*5490*/  IADD3 R8, P6, R9, c[0x0][0x168], RZ ;  /* 0x00005a0009087a10 */ /* 0x020fc60007fde0ff */
[----:B0-----:R-:W-:-:S04]  /*54a0*/  FMUL R252, R5, R252 ;  /* 0x000000fc05fc7220 */ /* 0x001fc80000400000 */
[-C--:B------:R-:W-:Y:S01]  /*54b0*/  FMUL R12, R12, R252.reuse ;  /* 0x000000fc0c0c7220 */ /* 0x080fe20000400000 */
[-C--:B------:R-:W-:Y:S01]  /*54c0*/  FMUL R5, R13, R252.reuse ;  /* 0x000000fc0d057220 */ /* 0x080fe20000400000 */
[----:B--2---:R-:W-:Y:S01]  /*54d0*/  IADD3.X R9, R7, c[0x0][0x16c], RZ, P6, !PT ;  /* 0x00005b0007097a10 */ /* 0x004fe200037fe4ff */
[----:B------:R-:W-:Y:S02]  /*54e0*/  FMUL R7, R11, R252 ;  /* 0x000000fc0b077220 */ /* 0x000fe40000400000 */
[----:B------:R-:W-:Y:S02]  /*54f0*/  MOV R11, R12 ;  /* 0x0000000c000b7202 */ /* 0x000fe40000000f00 */
[----:B------:R-:W-:Y:S02]  /*5500*/  LOP3.LUT P6, RZ, R2, 0x8, RZ, 0xc0, !PT ;  /* 0x0000000802ff7812 */ /* 0x000fe400078cc0ff */
[----:B------:R-:W-:Y:S01]  /*5510*/  MOV R13, R11 ;  /* 0x0000000b000d7202 */ /* 0x000fe20000000f00 */
[-C--:B------:R-:W-:Y:S01]  /*5520*/  FMUL R11, R6, R252.reuse ;  /* 0x000000fc060b7220 */ /* 0x080fe20000400000 */
[-C--:B------:R-:W-:Y:S01]  /*5530*/  FMUL R6, R14, R252.reuse ;  /* 0x000000fc0e067220 */ /* 0x080fe20000400000 */
[-C--:B------:R-:W-:Y:S01]  /*5540*/  FMUL R12, R10, R252.reuse ;  /* 0x000000fc0a0c7220 */ /* 0x080fe20000400000 */
[----:B------:R-:W-:Y:S01]  /*5550*/  MOV R14, R7 ;  /* 0x00000007000e7202 */ /* 0x000fe20000000f00 */
[-C--:B------:R-:W-:Y:S01]  /*5560*/  FMUL R10, R4, R252.reuse ;  /* 0x000000fc040a7220 */ /* 0x080fe20000400000 */
[----:B------:R-:W-:Y:S01]  /*5570*/  FMUL R7, R15, R252 ;  /* 0x000000fc0f077220 */ /* 0x000fe20000400000 */
[----:B------:R-:W-:-:S02]  /*5580*/  F2FP.PACK_AB R6, R6, R11 ;  /* 0x0000000b0606723e */ /* 0x000fc400000000ff */
[----:B------:R-:W-:Y:S02]  /*5590*/  F2FP.PACK_AB R4, R14, R13 ;  /* 0x0000000d0e04723e */ /* 0x000fe400000000ff */
[----:B------:R-:W-:Y:S02]  /*55a0*/  F2FP.PACK_AB R5, R5, R12 ;  /* 0x0000000c0505723e */ /* 0x000fe400000000ff */
[----:B------:R-:W-:-:S05]  /*55b0*/  F2FP.PACK_AB R7, R7, R10 ;  /* 0x0000000a0707723e */ /* 0x000fca00000000ff */
[----:B------:R0:W-:Y:S04]  /*55c0*/  @!P6 STG.E.128 [R22.64], R4 ;  /* 0x000000041600e986 */ /* 0x0001e8000c101d04 */
[----:B0-----:R-:W2:Y:S04]  /*55d0*/  LDL.LU.64 R22, [R1+0x228] ;  /* 0x0002280001167983 */ /* 0x001ea80000300a00 */
[----:B------:R-:W3:Y:S04]  /*55e0*/  LDL.LU R15, [R1+0x50] ;  /* 0x00005000010f7983 */ /* 0x000ee80000300800 */
[----:B------:R-:W5:Y:S01]  /*55f0*/  LDL.LU R13, [R1+0x54] ;  /* 0x00005400010d7983 */ /* 0x000f620000300800 */
[----:B------:R-:W-:-:S02]  /*5600*/  HADD2.F32 R12, -RZ, R16.H1_H1 ;  /* 0x30000010ff0c7230 */ /* 0x000fc40000004100 */
[----:B------:R-:W-:-:S03]  /*5610*/  HADD2.F32 R16, -RZ, R16.H0_H0 ;  /* 0x20000010ff107230 */ /* 0x000fc60000004100 */
[----:B------:R-:W-:Y:S01]  /*5620*/  FMUL R5, R12, R12 ;  /* 0x0000000c0c057220 */ /* 0x000fe20000400000 */
[----:B------:R-:W-:-:S03]  /*5630*/  HADD2.F32 R4, -RZ, R17.H0_H0 ;  /* 0x20000011ff047230 */ /* 0x000fc60000004100 */
[----:B------:R-:W-:Y:S01]  /*5640*/  FFMA R5, R16, R16, R5 ;  /* 0x0000001010057223 */ /* 0x000fe20000000005 */
[----:B------:R-:W-:-:S03]  /*5650*/  HADD2.F32 R17, -RZ, R17.H1_H1 ;  /* 0x30000011ff117230 */ /* 0x000fc60000004100 */
[----:B------:R-:W-:Y:S01]  /*5660*/  FFMA R6, R4, R4, R5 ;  /* 0x0000000404067223 */ /* 0x000fe20000000005 */
[----:B----4-:R-:W-:-:S03]  /*5670*/  HADD2.F32 R5, -RZ, R18.H0_H0 ;  /* 0x20000012ff057230 */ /* 0x010fc60000004100 */
        /* <DEDUP_REMOVED lines=25> */
[----:B------:R-:W-:-:S04]  /*5810*/  @!P5 FMUL R14, R14, 16777216 ;  /* 0x4b8000000e0ed820 */ /* 0x000fc80000400000 */
[----:B0-----:R-:W-:-:S04]  /*5820*/  FMUL R14, R7, R14 ;  /* 0x0000000e070e7220 */ /* 0x001fc80000400000 */
[-C--:B------:R-:W-:Y:S01]  /*5830*/  FMUL R7, R5, R14.reuse ;  /* 0x0000000e05077220 */ /* 0x080fe20000400000 */
[-C--:B------:R-:W-:Y:S01]  /*5840*/  FMUL R18, R18, R14.reuse ;  /* 0x0000000e12127220 */ /* 0x080fe20000400000 */
[-C--:B------:R-:W-:Y:S01]  /*5850*/  FMUL R16, R16, R14.reuse ;  /* 0x0000000e10107220 */ /* 0x080fe20000400000 */
[-C--:B------:R-:W-:Y:S01]  /*5860*/  FMUL R17, R17, R14.reuse ;  /* 0x0000000e11117220 */ /* 0x080fe20000400000 */
[-C--:B------:R-:W-:Y:S01]  /*5870*/  FMUL R19, R19, R14.reuse ;  /* 0x0000000e13137220 */ /* 0x080fe20000400000 */
[----:B---3--:R-:W-:Y:S01]  /*5880*/  IADD3 R10, P6, R15, c[0x0][0x168], RZ ;  /* 0x00005a000f0a7a10 */ /* 0x008fe20007fde0ff */
[----:B------:R-:W-:-:S03]  /*5890*/  FMUL R15, R12, R14 ;  /* 0x0000000e0c0f7220 */ /* 0x000fc60000400000 */
[----:B-----5:R-:W-:Y:S02]  /*58a0*/  IADD3.X R11, R13, c[0x0][0x16c], RZ, P6, !PT ;  /* 0x00005b000d0b7a10 */ /* 0x020fe400037fe4ff */
[----:B------:R-:W-:Y:S01]  /*58b0*/  LOP3.LUT P6, RZ, R2, 0x10, RZ, 0xc0, !PT ;  /* 0x0000001002ff7812 */ /* 0x000fe200078cc0ff */
[-C--:B------:R-:W-:Y:S01]  /*58c0*/  FMUL R13, R4, R14.reuse ;  /* 0x0000000e040d7220 */ /* 0x080fe20000400000 */
[----:B------:R-:W-:Y:S01]  /*58d0*/  FMUL R12, R6, R14 ;  /* 0x0000000e060c7220 */ /* 0x000fe20000400000 */
[----:B------:R-:W-:Y:S02]  /*58e0*/  F2FP.PACK_AB R6, R18, R7 ;  /* 0x000000071206723e */ /* 0x000fe400000000ff */
[----:B------:R-:W-:Y:S02]  /*58f0*/  F2FP.PACK_AB R4, R15, R16 ;  /* 0x000000100f04723e */ /* 0x000fe400000000ff */
[----:B------:R-:W-:Y:S02]  /*5900*/  F2FP.PACK_AB R5, R17, R13 ;  /* 0x0000000d1105723e */ /* 0x000fe400000000ff */
[----:B------:R-:W-:-:S05]  /*5910*/  F2FP.PACK_AB R7, R19, R12 ;  /* 0x0000000c1307723e */ /* 0x000fca00000000ff */
[----:B------:R0:W-:Y:S04]  /*5920*/  @!P6 STG.E.128 [R26.64], R4 ;  /* 0x000000041a00e986 */ /* 0x0001e8000c101d04 */
[----:B0-----:R-:W3:Y:S04]  /*5930*/  LDL.LU.64 R26, [R1+0x220] ;  /* 0x00022000011a7983 */ /* 0x001ee80000300a00 */
[----:B------:R-:W4:Y:S04]  /*5940*/  LDL.LU R19, [R1+0x5c] ;  /* 0x00005c0001137983 */ /* 0x000f280000300800 */
        /* <DEDUP_REMOVED lines=8> */
[----:B--2---:R-:W-:-:S03]  /*59d0*/  HADD2.F32 R6, -RZ, R22.H0_H0 ;  /* 0x20000016ff067230 */ /* 0x004fc60000004100 */
        /* <DEDUP_REMOVED lines=16> */
[----:B------:R-:W-:-:S04]  /*5ae0*/  FADD R12, R12, c[0x0][0x178] ;  /* 0x00005e000c0c7621 */ /* 0x000fc80000000000 */
[----:B------:R-:W0:Y:S01]  /*5af0*/  MUFU.SQRT R16, R12 ;  /* 0x0000000c00107308 */ /* 0x000e220000002000 */
[----:B------:R-:W-:Y:S02]  /*5b00*/  MOV R17, 0x3e800000 ;  /* 0x3e80000000117802 */ /* 0x000fe40000000f00 */
[C---:B0-----:R-:W-:Y:S02]  /*5b10*/  FSETP.GT.AND P6, PT, R16.reuse, 8.50705917302346158658e+37, PT ;  /* 0x7e8000001000780b */ /* 0x041fe40003fc4000 */
[----:B------:R-:W-:Y:S02]  /*5b20*/  FSETP.GEU.AND P5, PT, R16, 1.175494350822287508e-38, PT ;  /* 0x008000001000780b */ /* 0x000fe40003fae000 */
[----:B------:R-:W-:-:S09]  /*5b30*/  FSEL R15, R17, 1, P6 ;  /* 0x3f800000110f7808 */ /* 0x000fd20003000000 */
[----:B------:R-:W-:-:S04]  /*5b40*/  @P6 FMUL R16, R16, 0.25 ;  /* 0x3e80000010106820 */ /* 0x000fc80000400000 */
[----:B------:R-:W-:-:S06]  /*5b50*/  @!P5 FMUL R16, R16, 16777216 ;  /* 0x4b8000001010d820 */ /* 0x000fcc0000400000 */
[----:B------:R-:W0:Y:S01]  /*5b60*/  MUFU.RCP R16, R16 ;  /* 0x0000001000107308 */ /* 0x000e220000001000 */
[----:B------:R-:W-:Y:S01]  /*5b70*/  @!P5 FMUL R15, R15, 16777216 ;  /* 0x4b8000000f0fd820 */ /* 0x000fe20000400000 */
[----:B----4-:R-:W-:Y:S02]  /*5b80*/  IADD3 R12, P6, R19, c[0x0][0x168], RZ ;  /* 0x00005a00130c7a10 */ /* 0x010fe40007fde0ff */
[----:B------:R-:W2:Y:S02]  /*5b90*/  LDL.LU R19, [R1+0x64] ;  /* 0x0000640001137983 */ /* 0x000ea40000300800 */
[----:B-----5:R-:W-:Y:S02]  /*5ba0*/  IADD3.X R13, R18, c[0x0][0x16c], RZ, P6, !PT ;  /* 0x00005b00120d7a10 */ /* 0x020fe400037fe4ff */
[----:B------:R-:W4:Y:S01]  /*5bb0*/  LDL.LU R18, [R1+0x68] ;  /* 0x0000680001127983 */ /* 0x000f220000300800 */
[----:B0-----:R-:W-:Y:S01]  /*5bc0*/  FMUL R15, R16, R15 ;  /* 0x0000000f100f7220 */ /* 0x001fe20000400000 */
[----:B------:R-:W-:-:S03]  /*5bd0*/  LOP3.LUT P6, RZ, R2, 0x2000, RZ, 0xc0, !PT ;  /* 0x0000200002ff7812 */ /* 0x000fc600078cc0ff */
[-C--:B------:R-:W-:Y:S01]  /*5be0*/  FMUL R20, R20, R15.reuse ;  /* 0x0000000f14147220 */ /* 0x080fe20000400000 */
[-C--:B------:R-:W-:Y:S01]  /*5bf0*/  FMUL R4, R4, R15.reuse ;  /* 0x0000000f04047220 */ /* 0x080fe20000400000 */
[-C--:B------:R-:W-:Y:S01]  /*5c00*/  FMUL R5, R5, R15.reuse ;  /* 0x0000000f05057220 */ /* 0x080fe20000400000 */
[-C--:B------:R-:W-:Y:S01]  /*5c10*/  FMUL R21, R21, R15.reuse ;  /* 0x0000000f15157220 */ /* 0x080fe20000400000 */
[-C--:B------:R-:W-:Y:S01]  /*5c20*/  FMUL R6, R6, R15.reuse ;  /* 0x0000000f06067220 */ /* 0x080fe20000400000 */
[-C--:B------:R-:W-:Y:S01]  /*5c30*/  FMUL R22, R22, R15.reuse ;  /* 0x0000000f16167220 */ /* 0x080fe20000400000 */
[-C--:B------:R-:W-:Y:S01]  /*5c40*/  FMUL R7, R7, R15.reuse ;  /* 0x0000000f07077220 */ /* 0x080fe20000400000 */
[----:B------:R-:W-:Y:S01]  /*5c50*/  FMUL R23, R23, R15 ;  /* 0x0000000f17177220 */ /* 0x000fe20000400000 */
[----:B------:R-:W-:Y:S02]  /*5c60*/  F2FP.PACK_AB R4, R4, R20 ;  /* 0x000000140404723e */ /* 0x000fe400000000ff */
[----:B------:R-:W-:Y:S01]  /*5c70*/  F2FP.PACK_AB R5, R21, R5 ;  /* 0x000000051505723e */ /* 0x000fe200000000ff */
[----:B------:R-:W5:Y:S01]  /*5c80*/  LDL.LU R20, [R1+0x6c] ;  /* 0x00006c0001147983 */ /* 0x000f620000300800 */
[----:B------:R-:W-:-:S02]  /*5c90*/  F2FP.PACK_AB R6, R22, R6 ;  /* 0x000000061606723e */ /* 0x000fc400000000ff */
[----:B------:R-:W-:-:S05]  /*5ca0*/  F2FP.PACK_AB R7, R23, R7 ;  /* 0x000000071707723e */ /* 0x000fca00000000ff */
[----:B------:R0:W-:Y:S02]  /*5cb0*/  @!P6 STG.E.128 [R8.64], R4 ;  /* 0x000000040800e986 */ /* 0x0001e4000c101d04 */
[--C-:B0-----:R-:W-:Y:S02]  /*5cc0*/  HADD2.F32 R4, -RZ, R24.reuse.H1_H1 ;  /* 0x30000018ff047230 */ /* 0x101fe40000004100 */
[----:B------:R-:W-:-:S03]  /*5cd0*/  HADD2.F32 R24, -RZ, R24.H0_H0 ;  /* 0x20000018ff187230 */ /* 0x000fc60000004100 */
[----:B------:R-:W-:Y:S01]  /*5ce0*/  FMUL R6, R4, R4 ;  /* 0x0000000404067220 */ /* 0x000fe20000400000 */
[----:B------:R-:W-:-:S03]  /*5cf0*/  HADD2.F32 R5, -RZ, R25.H0_H0 ;  /* 0x20000019ff057230 */ /* 0x000fc60000004100 */
[----:B------:R-:W-:Y:S01]  /*5d00*/  FFMA R6, R24, R24, R6 ;  /* 0x0000001818067223 */ /* 0x000fe20000000006 */
[----:B------:R-:W-:-:S03]  /*5d10*/  HADD2.F32 R25, -RZ, R25.H1_H1 ;  /* 0x30000019ff197230 */ /* 0x000fc60000004100 */
[----:B------:R-:W-:Y:S01]  /*5d20*/  FFMA R7, R5, R5, R6 ;  /* 0x0000000505077223 */ /* 0x000fe20000000006 */
[----:B---3--:R-:W-:-:S03]  /*5d30*/  HADD2.F32 R6, -RZ, R26.H0_H0 ;  /* 0x2000001aff067230 */ /* 0x008fc60000004100 */
        /* <DEDUP_REMOVED lines=17> */
[----:B------:R-:W0:Y:S02]  /*5e50*/  MUFU.SQRT R16, R8 ;  /* 0x0000000800107308 */ /* 0x000e240000002000 */
[C---:B0-----:R-:W-:Y:S02]  /*5e60*/  FSETP.GT.AND P6, PT, R16.reuse, 8.50705917302346158658e+37, PT ;  /* 0x7e8000001000780b */ /* 0x041fe40003fc4000 */
[----:B------:R-:W-:Y:S02]  /*5e70*/  FSETP.GEU.AND P5, PT, R16, 1.175494350822287508e-38, PT ;  /* 0x008000001000780b */ /* 0x000fe40003fae000 */
[----:B------:R-:W-:-:S09]  /*5e80*/  FSEL R17, R17, 1, P6 ;  /* 0x3f80000011117808 */ /* 0x000fd20003000000 */
[----:B------:R-:W-:-:S04]  /*5e90*/  @P6 FMUL R16, R16, 0.25 ;  /* 0x3e80000010106820 */ /* 0x000fc80000400000 */
[----:B------:R-:W-:-:S06]  /*5ea0*/  @!P5 FMUL R16, R16, 16777216 ;  /* 0x4b8000001010d820 */ /* 0x000fcc0000400000 */
[----:B------:R-:W0:Y:S01]  /*5eb0*/  MUFU.RCP R16, R16 ;  /* 0x0000001000107308 */ /* 0x000e220000001000 */
[----:B------:R-:W-:-:S04]  /*5ec0*/  @!P5 FMUL R17, R17, 16777216 ;  /* 0x4b8000001111d820 */ /* 0x000fc80000400000 */
[----:B0-----:R-:W-:-:S04]  /*5ed0*/  FMUL R16, R16, R17 ;  /* 0x0000001110107220 */ /* 0x001fc80000400000 */
        /* <DEDUP_REMOVED lines=8> */
[----:B--2---:R-:W-:Y:S02]  /*5f60*/  IADD3 R8, P6, R19, c[0x0][0x168], RZ ;  /* 0x00005a0013087a10 */ /* 0x004fe40007fde0ff */
[----:B------:R-:W2:Y:S02]  /*5f70*/  LDL.LU R19, [R1+0x70] ;  /* 0x0000700001137983 */ /* 0x000ea40000300800 */
[----:B----4-:R-:W-:-:S02]  /*5f80*/  IADD3.X R9, R18, c[0x0][0x16c], RZ, P6, !PT ;  /* 0x00005b0012097a10 */ /* 0x010fc400037fe4ff */
[----:B------:R-:W-:Y:S01]  /*5f90*/  LOP3.LUT P6, RZ, R2, 0x8000, RZ, 0xc0, !PT ;  /* 0x0000800002ff7812 */ /* 0x000fe200078cc0ff */
[----:B------:R-:W3:Y:S01]  /*5fa0*/  LDL.LU R21, [R1+0x74] ;  /* 0x0000740001157983 */ /* 0x000ee20000300800 */
[----:B------:R-:W-:Y:S02]  /*5fb0*/  F2FP.PACK_AB R4, R4, R24 ;  /* 0x000000180404723e */ /* 0x000fe400000000ff */
[----:B------:R-:W-:Y:S02]  /*5fc0*/  F2FP.PACK_AB R5, R25, R5 ;  /* 0x000000051905723e */ /* 0x000fe400000000ff */
[----:B------:R-:W-:Y:S02]  /*5fd0*/  F2FP.PACK_AB R6, R26, R6 ;  /* 0x000000061a06723e */ /* 0x000fe400000000ff */
        /* <DEDUP_REMOVED lines=9> */
[----:B------:R-:W-:-:S03]  /*6070*/  HADD2.F32 R6, -RZ, R30.H0_H0 ;  /* 0x2000001eff067230 */ /* 0x000fc60000004100 */
        /* <DEDUP_REMOVED lines=22> */
[----:B------:R-:W-:Y:S01]  /*61e0*/  @P6 FMUL R17, R17, 0.25 ;  /* 0x3e80000011116820 */ /* 0x000fe20000400000 */
[----:B-----5:R-:W-:Y:S02]  /*61f0*/  IADD3 R10, P6, R20, c[0x0][0x168], RZ ;  /* 0x00005a00140a7a10 */ /* 0x020fe40007fde0ff */
[----:B------:R-:W4:Y:S01]  /*6200*/  LDL.LU R20, [R1+0x78] ;  /* 0x0000780001147983 */ /* 0x000f220000300800 */
[----:B------:R-:W-:Y:S01]  /*6210*/  @!P5 FMUL R17, R17, 16777216 ;  /* 0x4b8000001111d820 */ /* 0x000fe20000400000 */
[----:B------:R-:W-:Y:S02]  /*6220*/  @!P5 FMUL R18, R18, 16777216 ;  /* 0x4b8000001212d820 */ /* 0x000fe40000400000 */
[----:B------:R-:W5:Y:S03]  /*6230*/  LDL.LU R22, [R1+0x7c] ;  /* 0x00007c0001167983 */ /* 0x000f660000300800 */
[----:B------:R-:W0:Y:S02]  /*6240*/  MUFU.RCP R17, R17 ;  /* 0x0000001100117308 */ /* 0x000e240000001000 */
        /* <DEDUP_REMOVED lines=10> */
[----:B------:R-:W-:-:S02]  /*62f0*/  F2FP.PACK_AB R5, R29, R5 ;  /* 0x000000051d05723e */ /* 0x000fc400000000ff */
[----:B------:R-:W-:Y:S02]  /*6300*/  F2FP.PACK_AB R6, R30, R6 ;  /* 0x000000061e06723e */ /* 0x000fe400000000ff */
[----:B------:R-:W-:Y:S02]  /*6310*/  F2FP.PACK_AB R7, R31, R7 ;  /* 0x000000071f07723e */ /* 0x000fe400000000ff */
[----:B--2---:R-:W-:Y:S02]  /*6320*/  IADD3.X R11, R19, c[0x0][0x16c], RZ, P6, !PT ;  /* 0x00005b00130b7a10 */ /* 0x004fe400037fe4ff */
[----:B------:R-:W-:-:S13]  /*6330*/  LOP3.LUT P6, RZ, R2, 0x20000, RZ, 0xc0, !PT ;  /* 0x0002000002ff7812 */ /* 0x000fda00078cc0ff */
        /* <DEDUP_REMOVED lines=30> */
[----:B------:R-:W-:Y:S01]  /*6520*/  @P6 FMUL R18, R18, 0.25 ;  /* 0x3e80000012126820 */ /* 0x000fe20000400000 */
[----:B---3--:R-:W-:Y:S02]  /*6530*/  IADD3 R12, P6, R21, c[0x0][0x168], RZ ;  /* 0x00005a00150c7a10 */ /* 0x008fe40007fde0ff */
[----:B------:R-:W2:Y:S01]  /*6540*/  LDL.LU R21, [R1+0x80] ;  /* 0x0000800001157983 */ /* 0x000ea20000300800 */
[----:B------:R-:W-:Y:S01]  /*6550*/  @!P5 FMUL R18, R18, 16777216 ;  /* 0x4b8000001212d820 */ /* 0x000fe20000400000 */
[----:B------:R-:W-:Y:S01]  /*6560*/  @!P5 FMUL R19, R19, 16777216 ;  /* 0x4b8000001313d820 */ /* 0x000fe20000400000 */
[----:B----4-:R-:W-:Y:S01]  /*6570*/  IADD3.X R13, R20, c[0x0][0x16c], RZ, P6, !PT ;  /* 0x00005b00140d7a10 */ /* 0x010fe200037fe4ff */
[----:B------:R-:W3:Y:S03]  /*6580*/  LDL.LU R23, [R1+0x84] ;  /* 0x0000840001177983 */ /* 0x000ee60000300800 */
[----:B------:R-:W0:Y:S01]  /*6590*/  MUFU.RCP R18, R18 ;  /* 0x0000001200127308 */ /* 0x000e220000001000 */
[----:B------:R-:W-:Y:S01]  /*65a0*/  LOP3.LUT P6, RZ, R2, 0x80000, RZ, 0xc0, !PT ;  /* 0x0008000002ff7812 */ /* 0x000fe200078cc0ff */
        /* <DEDUP_REMOVED lines=61> */
[----:B--2---:R-:W-:Y:S02]  /*6980*/  IADD3.X R9, R21, c[0x0][0x16c], RZ, P6, !PT ;  /* 0x00005b0015097a10 */ /* 0x004fe400037fe4ff */
[----:B------:R-:W-:Y:S02]  /*6990*/  LOP3.LUT P6, RZ, R2, 0x200000, RZ, 0xc0, !PT ;  /* 0x0020000002ff7812 */ /* 0x000fe400078cc0ff */
[----:B------:R-:W-:Y:S02]  /*69a0*/  F2FP.PACK_AB R6, R38, R6 ;  /* 0x000000062606723e */ /* 0x000fe400000000ff */
[----:B------:R-:W-:-:S09]  /*69b0*/  F2FP.PACK_AB R7, R39, R7 ;  /* 0x000000072707723e */ /* 0x000fd200000000ff */
        /* <DEDUP_REMOVED lines=34> */
[----:B------:R-:W-:Y:S02]  /*6be0*/  @!P5 FMUL R21, R21, 16777216 ;  /* 0x4b8000001515d820 */ /* 0x000fe40000400000 */
[----:B------:R-:W3:Y:S03]  /*6bf0*/  LDL.LU R26, [R1+0x94] ;  /* 0x00009400011a7983 */ /* 0x000ee60000300800 */
[----:B------:R-:W0:Y:S02]  /*6c00*/  MUFU.RCP R20, R20 ;  /* 0x0000001400147308 */ /* 0x000e240000001000 */
[----:B0-----:R-:W-:-:S04]  /*6c10*/  FMUL R20, R20, R21 ;  /* 0x0000001514147220 */ /* 0x001fc80000400000 */
[-C--:B------:R-:W-:Y:S01]  /*6c20*/  FMUL R40, R40, R20.reuse ;  /* 0x0000001428287220 */ /* 0x080fe20000400000 */
[----:B----4-:R-:W-:Y:S02]  /*6c30*/  IADD3.X R11, R22, c[0x0][0x16c], RZ, P6, !PT ;  /* 0x00005b00160b7a10 */ /* 0x010fe400037fe4ff */
[----:B------:R-:W-:Y:S01]  /*6c40*/  LOP3.LUT P6, RZ, R2, 0x800000, RZ, 0xc0, !PT ;  /* 0x0080000002ff7812 */ /* 0x000fe200078cc0ff */
[-C--:B------:R-:W-:Y:S01]  /*6c50*/  FMUL R4, R4, R20.reuse ;  /* 0x0000001404047220 */ /* 0x080fe20000400000 */
[-C--:B------:R-:W-:Y:S01]  /*6c60*/  FMUL R5, R5, R20.reuse ;  /* 0x0000001405057220 */ /* 0x080fe20000400000 */
[-C--:B------:R-:W-:Y:S01]  /*6c70*/  FMUL R41, R41, R20.reuse ;  /* 0x0000001429297220 */ /* 0x080fe20000400000 */
[-C--:B------:R-:W-:Y:S01]  /*6c80*/  FMUL R6, R6, R20.reuse ;  /* 0x0000001406067220 */ /* 0x080fe20000400000 */
[-C--:B------:R-:W-:Y:S01]  /*6c90*/  FMUL R42, R42, R20.reuse ;  /* 0x000000142a2a7220 */ /* 0x080fe20000400000 */
[-C--:B------:R-:W-:Y:S01]  /*6ca0*/  FMUL R7, R7, R20.reuse ;  /* 0x0000001407077220 */ /* 0x080fe20000400000 */
[----:B------:R-:W-:Y:S01]  /*6cb0*/  FMUL R43, R43, R20 ;  /* 0x000000142b2b7220 */ /* 0x000fe20000400000 */
[----:B------:R-:W-:-:S02]  /*6cc0*/  F2FP.PACK_AB R4, R4, R40 ;  /* 0x000000280404723e */ /* 0x000fc400000000ff */
        /* <DEDUP_REMOVED lines=48> */
[----:B--2---:R-:W-:Y:S02]  /*6fd0*/  IADD3.X R13, R23, c[0x0][0x16c], RZ, P6, !PT ;  /* 0x00005b00170d7a10 */ /* 0x004fe400037fe4ff */
[----:B------:R-:W-:-:S02]  /*6fe0*/  LOP3.LUT P6, RZ, R2, 0x1000000, RZ, 0xc0, !PT ;  /* 0x0100000002ff7812 */ /* 0x000fc400078cc0ff */
        /* <DEDUP_REMOVED lines=36> */
[----:B------:R-:W2:Y:S02]  /*7230*/  LDL.LU R26, [R1+0xa0] ;  /* 0x0000a000011a7983 */ /* 0x000ea40000300800 */
[----:B----4-:R-:W-:Y:S02]  /*7240*/  IADD3.X R9, R25, c[0x0][0x16c], RZ, P6, !PT ;  /* 0x00005b0019097a10 */ /* 0x010fe400037fe4ff */
[----:B------:R-:W3:Y:S01]  /*7250*/  LDL.LU R25, [R1+0x9c] ;  /* 0x00009c0001197983 */ /* 0x000ee20000300800 */
[----:B------:R-:W-:Y:S01]  /*7260*/  @!P5 FMUL R22, R22, 16777216 ;  /* 0x4b8000001616d820 */ /* 0x000fe20000400000 */
[----:B------:R-:W-:Y:S01]  /*7270*/  @!P5 FMUL R23, R23, 16777216 ;  /* 0x4b8000001717d820 */ /* 0x000fe20000400000 */
[----:B------:R-:W-:Y:S01]  /*7280*/  LOP3.LUT P6, RZ, R2, 0x2000000, RZ, 0xc0, !PT ;  /* 0x0200000002ff7812 */ /* 0x000fe200078cc0ff */
[----:B------:R-:W4:Y:S03]  /*7290*/  LDL.LU R27, [R1+0xa8] ;  /* 0x0000a800011b7983 */ /* 0x000f260000300800 */
        /* <DEDUP_REMOVED lines=45> */
[----:B------:R-:W-:Y:S01]  /*7570*/  @!P5 FMUL R23, R23, 16777216 ;  /* 0x4b8000001717d820 */ /* 0x000fe20000400000 */
[----:B--2---:R-:W-:Y:S02]  /*7580*/  IADD3 R10, P6, R26, c[0x0][0x168], RZ ;  /* 0x00005a001a0a7a10 */ /* 0x004fe40007fde0ff */
[----:B------:R-:W2:Y:S03]  /*7590*/  LDL.LU R26, [R1+0xa4] ;  /* 0x0000a400011a7983 */ /* 0x000ea60000300800 */
[----:B------:R-:W0:Y:S01]  /*75a0*/  MUFU.RCP R23, R23 ;  /* 0x0000001700177308 */ /* 0x000e220000001000 */
[----:B------:R-:W-:Y:S01]  /*75b0*/  @!P5 FMUL R24, R24, 16777216 ;  /* 0x4b8000001818d820 */ /* 0x000fe20000400000 */
[----:B------:R-:W5:Y:S03]  /*75c0*/  LDL.LU R28, [R1+0xb0] ;  /* 0x0000b000011c7983 */ /* 0x000f660000300800 */
        /* <DEDUP_REMOVED lines=9> */
[----:B---3--:R-:W-:Y:S02]  /*7660*/  IADD3.X R11, R25, c[0x0][0x16c], RZ, P6, !PT ;  /* 0x00005b00190b7a10 */ /* 0x008fe400037fe4ff */
        /* <DEDUP_REMOVED lines=37> */
[----:B----4-:R-:W-:Y:S02]  /*78c0*/  IADD3 R12, P6, R27, c[0x0][0x168], RZ ;  /* 0x00005a001b0c7a10 */ /* 0x010fe40007fde0ff */
[----:B------:R-:W3:Y:S01]  /*78d0*/  LDL.LU R27, [R1+0xac] ;  /* 0x0000ac00011b7983 */ /* 0x000ee20000300800 */
[----:B------:R-:W-:Y:S01]  /*78e0*/  @!P5 FMUL R24, R24, 16777216 ;  /* 0x4b8000001818d820 */ /* 0x000fe20000400000 */
[----:B------:R-:W-:Y:S02]  /*78f0*/  @!P5 FMUL R25, R25, 16777216 ;  /* 0x4b8000001919d820 */ /* 0x000fe40000400000 */
        /* <DEDUP_REMOVED lines=49> */
[----:B------:R-:W2:Y:S01]  /*7c10*/  LDL.LU R28, [R1+0xb4] ;  /* 0x0000b400011c7983 */ /* 0x000ea20000300800 */
        /* <DEDUP_REMOVED lines=12> */
[----:B---3--:R-:W-:Y:S02]  /*7ce0*/  IADD3.X R9, R27, c[0x0][0x16c], RZ, P6, !PT ;  /* 0x00005b001b097a10 */ /* 0x008fe400037fe4ff */
[----:B------:R-:W-:Y:S01]  /*7cf0*/  LOP3.LUT P6, RZ, R2, 0x80, RZ, 0xc0, !PT ;  /* 0x0000008002ff7812 */ /* 0x000fe200078cc0ff */
        /* <DEDUP_REMOVED lines=501> */
[----:B------:R-:W-:-:S11]  /*9c50*/  FSETP.GEU.AND P5, PT, R35, 1.175494350822287508e-38, PT ;  /* 0x008000002300780b */ /* 0x000fd60003fae000 */
[----:B------:R-:W-:-:S04]  /*9c60*/  @P6 FMUL R35, R35, 0.25 ;  /* 0x3e80000023236820 */ /* 0x000fc80000400000 */
[----:B------:R-:W-:-:S06]  /*9c70*/  @!P5 FMUL R35, R35, 16777216 ;  /* 0x4b8000002323d820 */ /* 0x000fcc0000400000 */
[----:B------:R-:W0:Y:S01]  /*9c80*/  MUFU.RCP R35, R35 ;  /* 0x0000002300237308 */ /* 0x000e220000001000 */
[----:B------:R-:W-:Y:S02]  /*9c90*/  FSEL R36, R178, 1, P6 ;  /* 0x3f800000b2247808 */ /* 0x000fe40003000000 */
[----:B-----5:R-:W-:Y:S02]  /*9ca0*/  IADD3 R10, P6, R38, c[0x0][0x168], RZ ;  /* 0x00005a00260a7a10 */ /* 0x020fe40007fde0ff */
[----:B------:R-:W2:Y:S01]  /*9cb0*/  LDL.LU R38, [R1+0x108] ;  /* 0x0001080001267983 */ /* 0x000ea20000300800 */
[----:B------:R-:W-:-:S03]  /*9cc0*/  @!P5 FMUL R36, R36, 16777216 ;  /* 0x4b8000002424d820 */ /* 0x000fc60000400000 */
[----:B------:R-:W5:Y:S01]  /*9cd0*/  LDL.LU R40, [R1+0x114] ;  /* 0x0001140001287983 */ /* 0x000f620000300800 */
        /* <DEDUP_REMOVED lines=51> */
[----:B------:R-:W0:Y:S01]  /*a010*/  MUFU.RCP R36, R36 ;  /* 0x0000002400247308 */ /* 0x000e220000001000 */
[----:B------:R-:W4:Y:S04]  /*a020*/  LDL.LU R43, [R1+0x118] ;  /* 0x00011800012b7983 */ /* 0x000f280000300800 */
[----:B------:R-:W4:Y:S01]  /*a030*/  LDL.LU R45, [R1+0x124] ;  /* 0x00012400012d7983 */ /* 0x000f220000300800 */
        /* <DEDUP_REMOVED lines=45> */
[----:B--2---:R-:W-:Y:S02]  /*a310*/  IADD3.X R13, R38, c[0x0][0x16c], RZ, P6, !PT ;  /* 0x00005b00260d7a10 */ /* 0x004fe400037fe4ff */
        /* <DEDUP_REMOVED lines=15> */
[----:B-----5:R-:W-:-:S03]  /*a410*/  IADD3 R8, P5, R40, c[0x0][0x168], RZ ;  /* 0x00005a0028087a10 */ /* 0x020fc60007fbe0ff */
[----:B------:R0:W-:Y:S01]  /*a420*/  @!P3 STG.E.128 [R10.64], R4 ;  /* 0x000000040a00b986 */ /* 0x0001e2000c101d04 */
[----:B---3--:R-:W-:Y:S01]  /*a430*/  IADD3.X R9, R39, c[0x0][0x16c], RZ, P5, !PT ;  /* 0x00005b0027097a10 */ /* 0x008fe20002ffe4ff */
        /* <DEDUP_REMOVED lines=30> */
[----:B----4-:R-:W-:-:S04]  /*a620*/  IADD3 R10, P4, R44, c[0x0][0x168], RZ ;  /* 0x00005a002c0a7a10 */ /* 0x010fc80007f9e0ff */
[----:B------:R-:W-:Y:S02]  /*a630*/  IADD3.X R11, R43, c[0x0][0x16c], RZ, P4, !PT ;  /* 0x00005b002b0b7a10 */ /* 0x000fe400027fe4ff */
[----:B------:R-:W2:Y:S01]  /*a640*/  LDL.LU R43, [R1+0x120] ;  /* 0x00012000012b7983 */ /* 0x000ea20000300800 */
[----:B------:R-:W-:Y:S01]  /*a650*/  @!P3 FMUL R4, R4, 16777216 ;  /* 0x4b8000000404b820 */ /* 0x000fe20000400000 */
[----:B------:R-:W-:Y:S01]  /*a660*/  @!P3 FMUL R38, R38, 16777216 ;  /* 0x4b8000002626b820 */ /* 0x000fe20000400000 */
[--C-:B------:R-:W-:Y:S01]  /*a670*/  HADD2.F32 R40, -RZ, R240.reuse.H1_H1 ;  /* 0x300000f0ff287230 */ /* 0x100fe20000004100 */
[----:B------:R-:W3:Y:S01]  /*a680*/  LDL.LU R179, [R1+0x12c] ;  /* 0x00012c0001b37983 */ /* 0x000ee20000300800 */
[----:B------:R-:W0:Y:S01]  /*a690*/  MUFU.RCP R41, R4 ;  /* 0x0000000400297308 */ /* 0x000e220000001000 */
[----:B------:R-:W-:Y:S02]  /*a6a0*/  HADD2.F32 R240, -RZ, R240.H0_H0 ;  /* 0x200000f0fff07230 */ /* 0x000fe40000004100 */
[----:B------:R-:W-:Y:S01]  /*a6b0*/  HADD2.F32 R42, -RZ, R241.H0_H0 ;  /* 0x200000f1ff2a7230 */ /* 0x000fe20000004100 */
        /* <DEDUP_REMOVED lines=13> */
[----:B------:R-:W-:Y:S01]  /*a790*/  F2FP.PACK_AB R7, R239, R39 ;  /* 0x00000027ef07723e */ /* 0x000fe200000000ff */
[----:B------:R-:W-:Y:S01]  /*a7a0*/  FMUL R39, R40, R40 ;  /* 0x0000002828277220 */ /* 0x000fe20000400000 */
[----:B------:R-:W-:-:S03]  /*a7b0*/  HADD2.F32 R44, -RZ, R241.H1_H1 ;  /* 0x300000f1ff2c7230 */ /* 0x000fc60000004100 */
[----:B------:R-:W-:Y:S01]  /*a7c0*/  FFMA R39, R240, R240, R39 ;  /* 0x000000f0f0277223 */ /* 0x000fe20000000027 */
[----:B------:R-:W-:-:S03]  /*a7d0*/  HADD2.F32 R46, -RZ, R242.H0_H0 ;  /* 0x200000f2ff2e7230 */ /* 0x000fc60000004100 */
[----:B------:R-:W-:Y:S01]  /*a7e0*/  FFMA R39, R42, R42, R39 ;  /* 0x0000002a2a277223 */ /* 0x000fe20000000027 */
[----:B------:R-:W-:-:S03]  /*a7f0*/  HADD2.F32 R242, -RZ, R242.H1_H1 ;  /* 0x300000f2fff27230 */ /* 0x000fc60000004100 */
[----:B------:R-:W-:Y:S01]  /*a800*/  FFMA R39, R44, R44, R39 ;  /* 0x0000002c2c277223 */ /* 0x000fe20000000027 */
[----:B------:R0:W-:Y:S03]  /*a810*/  @!P2 STG.E.128 [R12.64], R4 ;  /* 0x000000040c00a986 */ /* 0x0001e6000c101d04 */
[----:B------:R-:W-:-:S04]  /*a820*/  FFMA R39, R46, R46, R39 ;  /* 0x0000002e2e277223 */ /* 0x000fc80000000027 */
[----:B------:R-:W-:Y:S01]  /*a830*/  FFMA R39, R242, R242, R39 ;  /* 0x000000f2f2277223 */ /* 0x000fe20000000027 */
[--C-:B0-----:R-:W-:Y:S02]  /*a840*/  HADD2.F32 R4, -RZ, R243.reuse.H0_H0 ;  /* 0x200000f3ff047230 */ /* 0x101fe40000004100 */
        /* <DEDUP_REMOVED lines=16> */
[----:B------:R-:W-:-:S04]  /*a950*/  @!P2 FMUL R41, R41, 16777216 ;  /* 0x4b8000002929a820 */ /* 0x000fc80000400000 */
[----:B------:R0:W1:Y:S01]  /*a960*/  MUFU.RCP R39, R41 ;  /* 0x0000002900277308 */ /* 0x0000620000001000 */
[----:B------:R-:W-:-:S05]  /*a970*/  FSEL R50, R178, 1, P3 ;  /* 0x3f800000b2327808 */ /* 0x000fca0001800000 */
[----:B------:R-:W-:Y:S01]  /*a980*/  @!P2 FMUL R50, R50, 16777216 ;  /* 0x4b8000003232a820 */ /* 0x000fe20000400000 */
[----:B------:R-:W-:Y:S01]  /*a990*/  IADD3 R12, P3, R45, c[0x0][0x168], RZ ;  /* 0x00005a002d0c7a10 */ /* 0x000fe20007f7e0ff */
[----:B0-----:R-:W-:Y:S02]  /*a9a0*/  HADD2.F32 R41, -RZ, R244.H1_H1 ;  /* 0x300000f4ff297230 */ /* 0x001fe40000004100 */
[----:B-1----:R-:W-:-:S04]  /*a9b0*/  FMUL R39, R39, R50 ;  /* 0x0000003227277220 */ /* 0x002fc80000400000 */
        /* <DEDUP_REMOVED lines=8> */
[----:B------:R-:W-:Y:S02]  /*aa40*/  F2FP.PACK_AB R5, R7, R42 ;  /* 0x0000002a0705723e */ /* 0x000fe400000000ff */
[----:B------:R-:W-:Y:S01]  /*aa50*/  F2FP.PACK_AB R7, R45, R40 ;  /* 0x000000282d07723e */ /* 0x000fe200000000ff */
[----:B------:R-:W-:Y:S01]  /*aa60*/  FMUL R40, R41, R41 ;  /* 0x0000002929287220 */ /* 0x000fe20000400000 */
[----:B------:R-:W-:-:S02]  /*aa70*/  HADD2.F32 R45, -RZ, R245.H0_H0 ;  /* 0x200000f5ff2d7230 */ /* 0x000fc40000004100 */
[----:B------:R-:W-:Y:S02]  /*aa80*/  HADD2.F32 R245, -RZ, R245.H1_H1 ;  /* 0x300000f5fff57230 */ /* 0x000fe40000004100 */
[----:B------:R-:W-:Y:S01]  /*aa90*/  HADD2.F32 R47, -RZ, R246.H0_H0 ;  /* 0x200000f6ff2f7230 */ /* 0x000fe20000004100 */
[----:B--2---:R-:W-:Y:S01]  /*aaa0*/  IADD3.X R13, R43, c[0x0][0x16c], RZ, P3, !PT ;  /* 0x00005b002b0d7a10 */ /* 0x004fe20001ffe4ff */
[----:B------:R-:W-:-:S05]  /*aab0*/  FMUL R43, R242, R39 ;  /* 0x00000027f22b7220 */ /* 0x000fca0000400000 */
[----:B------:R-:W-:Y:S01]  /*aac0*/  F2FP.PACK_AB R6, R43, R46 ;  /* 0x0000002e2b06723e */ /* 0x000fe200000000ff */
[----:B------:R-:W-:-:S05]  /*aad0*/  HADD2.F32 R43, -RZ, R244.H0_H0 ;  /* 0x200000f4ff2b7230 */ /* 0x000fca0000004100 */
[----:B------:R-:W-:-:S04]  /*aae0*/  FFMA R40, R43, R43, R40 ;  /* 0x0000002b2b287223 */ /* 0x000fc80000000028 */
        /* <DEDUP_REMOVED lines=26> */
[----:B------:R-:W-:-:S04]  /*ac90*/  @!P1 FMUL R44, R44, 16777216 ;  /* 0x4b8000002c2c9820 */ /* 0x000fc80000400000 */
        /* <DEDUP_REMOVED lines=9> */
[----:B------:R-:W-:Y:S01]  /*ad30*/  F2FP.PACK_AB R5, R6, R45 ;  /* 0x0000002d0605723e */ /* 0x000fe200000000ff */
[----:B------:R-:W-:Y:S01]  /*ad40*/  FMUL R41, R41, R40 ;  /* 0x0000002829297220 */ /* 0x000fe20000400000 */
[----:B------:R-:W-:Y:S01]  /*ad50*/  F2FP.PACK_AB R6, R42, R47 ;  /* 0x0000002f2a06723e */ /* 0x000fe200000000ff */
[--C-:B------:R-:W-:Y:S02]  /*ad60*/  HADD2.F32 R42, -RZ, R172.reuse.H1_H1 ;  /* 0x300000acff2a7230 */ /* 0x100fe40000004100 */
[----:B------:R-:W-:Y:S01]  /*ad70*/  HADD2.F32 R172, -RZ, R172.H0_H0 ;  /* 0x200000acffac7230 */ /* 0x000fe20000004100 */
[----:B------:R-:W-:Y:S01]  /*ad80*/  F2FP.PACK_AB R4, R41, R4 ;  /* 0x000000042904723e */ /* 0x000fe200000000ff */
[----:B------:R-:W-:Y:S01]  /*ad90*/  FMUL R46, R247, R40 ;  /* 0x00000028f72e7220 */ /* 0x000fe20000400000 */
[----:B------:R-:W-:Y:S01]  /*ada0*/  FMUL R41, R42, R42 ;  /* 0x0000002a2a297220 */ /* 0x000fe20000400000 */
[----:B------:R-:W-:-:S03]  /*adb0*/  HADD2.F32 R44, -RZ, R173.H0_H0 ;  /* 0x200000adff2c7230 */ /* 0x000fc60000004100 */
[----:B------:R-:W-:Y:S01]  /*adc0*/  FFMA R41, R172, R172, R41 ;  /* 0x000000acac297223 */ /* 0x000fe20000000029 */
[----:B------:R-:W-:Y:S01]  /*add0*/  F2FP.PACK_AB R7, R46, R7 ;  /* 0x000000072e07723e */ /* 0x000fe200000000ff */
[----:B------:R-:W-:Y:S02]  /*ade0*/  HADD2.F32 R46, -RZ, R173.H1_H1 ;  /* 0x300000adff2e7230 */ /* 0x000fe40000004100 */
[----:B------:R-:W-:Y:S01]  /*adf0*/  FFMA R41, R44, R44, R41 ;  /* 0x0000002c2c297223 */ /* 0x000fe20000000029 */
[----:B----4-:R-:W-:Y:S01]  /*ae00*/  IADD3.X R9, R51, c[0x0][0x16c], RZ, P2, !PT ;  /* 0x00005b0033097a10 */ /* 0x010fe200017fe4ff */
[--C-:B------:R-:W-:Y:S01]  /*ae10*/  HADD2.F32 R48, -RZ, R174.reuse.H0_H0 ;  /* 0x200000aeff307230 */ /* 0x100fe20000004100 */
[----:B------:R-:W3:Y:S01]  /*ae20*/  LDL.LU R51, [R1+0x130] ;  /* 0x0001300001337983 */ /* 0x000ee20000300800 */
[----:B------:R-:W-:Y:S01]  /*ae30*/  FFMA R41, R46, R46, R41 ;  /* 0x0000002e2e297223 */ /* 0x000fe20000000029 */
[----:B------:R-:W-:Y:S02]  /*ae40*/  HADD2.F32 R174, -RZ, R174.H1_H1 ;  /* 0x300000aeffae7230 */ /* 0x000fe40000004100 */
[----:B------:R0:W-:Y:S01]  /*ae50*/  @!P0 STG.E.128 [R10.64], R4 ;  /* 0x000000040a008986 */ /* 0x0001e2000c101d04 */
[----:B------:R-:W-:-:S03]  /*ae60*/  FFMA R41, R48, R48, R41 ;  /* 0x0000003030297223 */ /* 0x000fc60000000029 */
[----:B------:R-:W4:Y:S01]  /*ae70*/  LDL.LU R177, [R1+0x13c] ;  /* 0x00013c0001b17983 */ /* 0x000f220000300800 */
        /* <DEDUP_REMOVED lines=19> */
[----:B--2---:R-:W-:Y:S02]  /*afb0*/  IADD3 R10, P1, R179, c[0x0][0x168], RZ ;  /* 0x00005a00b30a7a10 */ /* 0x004fe40007f3e0ff */
[----:B------:R-:W2:Y:S01]  /*afc0*/  LDL.LU R179, [R1+0x138] ;  /* 0x0001380001b37983 */ /* 0x000ea20000300800 */
[----:B------:R-:W-:-:S04]  /*afd0*/  @!P0 FMUL R43, R43, 16777216 ;  /* 0x4b8000002b2b8820 */ /* 0x000fc80000400000 */
[----:B------:R0:W1:Y:S01]  /*afe0*/  MUFU.RCP R41, R43 ;  /* 0x0000002b00297308 */ /* 0x0000620000001000 */
[----:B------:R-:W-:Y:S01]  /*aff0*/  @!P0 FMUL R176, R176, 16777216 ;  /* 0x4b800000b0b08820 */ /* 0x000fe20000400000 */
[----:B0-----:R-:W-:-:S03]  /*b000*/  HADD2.F32 R43, -RZ, R52.H1_H1 ;  /* 0x30000034ff2b7230 */ /* 0x001fc60000004100 */
[----:B-1----:R-:W-:-:S04]  /*b010*/  FMUL R41, R41, R176 ;  /* 0x000000b029297220 */ /* 0x002fc80000400000 */
        /* <DEDUP_REMOVED lines=10> */
[----:B------:R-:W-:Y:S01]  /*b0c0*/  F2FP.PACK_AB R6, R45, R48 ;  /* 0x000000302d06723e */ /* 0x000fe200000000ff */
[----:B------:R-:W-:Y:S01]  /*b0d0*/  HADD2.F32 R45, -RZ, R52.H0_H0 ;  /* 0x20000034ff2d7230 */ /* 0x000fe20000004100 */
[----:B------:R-:W-:Y:S01]  /*b0e0*/  F2FP.PACK_AB R7, R47, R42 ;  /* 0x0000002a2f07723e */ /* 0x000fe200000000ff */
[----:B------:R-:W-:Y:S01]  /*b0f0*/  FMUL R42, R43, R43 ;  /* 0x0000002b2b2a7220 */ /* 0x000fe20000400000 */
[--C-:B------:R-:W-:Y:S01]  /*b100*/  HADD2.F32 R47, -RZ, R53.reuse.H0_H0 ;  /* 0x20000035ff2f7230 */ /* 0x100fe20000004100 */
[----:B------:R-:W-:Y:S02]  /*b110*/  LOP3.LUT P6, RZ, R2, 0x8000000, RZ, 0xc0, !PT ;  /* 0x0800000002ff7812 */ /* 0x000fe400078cc0ff */
[----:B------:R-:W-:Y:S01]  /*b120*/  FFMA R42, R45, R45, R42 ;  /* 0x0000002d2d2a7223 */ /* 0x000fe2000000002a */
[----:B------:R-:W-:-:S03]  /*b130*/  HADD2.F32 R53, -RZ, R53.H1_H1 ;  /* 0x30000035ff357230 */ /* 0x000fc60000004100 */
[----:B------:R-:W-:Y:S01]  /*b140*/  FFMA R42, R47, R47, R42 ;  /* 0x0000002f2f2a7223 */ /* 0x000fe2000000002a */
[--C-:B------:R-:W-:Y:S01]  /*b150*/  HADD2.F32 R49, -RZ, R54.reuse.H0_H0 ;  /* 0x20000036ff317230 */ /* 0x100fe20000004100 */
[----:B---3--:R-:W-:Y:S02]  /*b160*/  IADD3.X R11, R51, c[0x0][0x16c], RZ, P1, !PT ;  /* 0x00005b00330b7a10 */ /* 0x008fe40000ffe4ff */
[----:B------:R-:W-:Y:S01]  /*b170*/  FFMA R42, R53, R53, R42 ;  /* 0x00000035352a7223 */ /* 0x000fe2000000002a */
[----:B------:R-:W-:-:S03]  /*b180*/  HADD2.F32 R51, -RZ, R54.H1_H1 ;  /* 0x30000036ff337230 */ /* 0x000fc60000004100 */
[----:B------:R-:W-:Y:S01]  /*b190*/  FFMA R42, R49, R49, R42 ;  /* 0x00000031312a7223 */ /* 0x000fe2000000002a */
[----:B------:R0:W-:Y:S03]  /*b1a0*/  @!P6 STG.E.128 [R12.64], R4 ;  /* 0x000000040c00e986 */ /* 0x0001e6000c101d04 */
        /* <DEDUP_REMOVED lines=20> */
[----:B------:R-:W3:Y:S02]  /*b2f0*/  LDL.LU R177, [R1+0x144] ;  /* 0x0001440001b17983 */ /* 0x000ee40000300800 */
[----:B--2---:R-:W-:Y:S02]  /*b300*/  IADD3.X R13, R179, c[0x0][0x16c], RZ, P1, !PT ;  /* 0x00005b00b30d7a10 */ /* 0x004fe40000ffe4ff */
        /* <DEDUP_REMOVED lines=19> */
[----:B------:R-:W-:Y:S01]  /*b440*/  HADD2.F32 R46, -RZ, R57.H0_H0 ;  /* 0x20000039ff2e7230 */ /* 0x000fe20000004100 */
[----:B------:R-:W-:-:S02]  /*b450*/  LOP3.LUT P6, RZ, R3, 0x1, RZ, 0xc0, !PT ;  /* 0x0000000103ff7812 */ /* 0x000fc400078cc0ff */
[----:B------:R-:W-:Y:S01]  /*b460*/  FFMA R43, R56, R56, R43 ;  /* 0x00000038382b7223 */ /* 0x000fe2000000002b */
[----:B------:R-:W-:Y:S01]  /*b470*/  F2FP.PACK_AB R7, R48, R7 ;  /* 0x000000073007723e */ /* 0x000fe200000000ff */
[----:B------:R-:W-:Y:S02]  /*b480*/  HADD2.F32 R48, -RZ, R57.H1_H1 ;  /* 0x30000039ff307230 */ /* 0x000fe40000004100 */
[----:B------:R-:W-:Y:S01]  /*b490*/  FFMA R43, R46, R46, R43 ;  /* 0x0000002e2e2b7223 */ /* 0x000fe2000000002b */
[----:B------:R-:W-:-:S03]  /*b4a0*/  HADD2.F32 R50, -RZ, R58.H0_H0 ;  /* 0x2000003aff327230 */ /* 0x000fc60000004100 */
        /* <DEDUP_REMOVED lines=39> */
[----:B------:R-:W-:Y:S01]  /*b720*/  F2FP.PACK_AB R6, R47, R50 ;  /* 0x000000322f06723e */ /* 0x000fe200000000ff */
[--C-:B------:R-:W-:Y:S01]  /*b730*/  HADD2.F32 R47, -RZ, R60.reuse.H1_H1 ;  /* 0x3000003cff2f7230 */ /* 0x100fe20000004100 */
[----:B------:R-:W-:Y:S01]  /*b740*/  F2FP.PACK_AB R4, R5, R56 ;  /* 0x000000380504723e */ /* 0x000fe200000000ff */
[----:B------:R-:W-:Y:S01]  /*b750*/  HADD2.F32 R45, -RZ, R60.H0_H0 ;  /* 0x2000003cff2d7230 */ /* 0x000fe20000004100 */
[----:B------:R-:W-:-:S02]  /*b760*/  F2FP.PACK_AB R5, R7, R46 ;  /* 0x0000002e0705723e */ /* 0x000fc400000000ff */
[----:B------:R-:W-:Y:S01]  /*b770*/  F2FP.PACK_AB R7, R49, R44 ;  /* 0x0000002c3107723e */ /* 0x000fe200000000ff */
[----:B------:R-:W-:Y:S01]  /*b780*/  FMUL R44, R47, R47 ;  /* 0x0000002f2f2c7220 */ /* 0x000fe20000400000 */
[--C-:B------:R-:W-:Y:S01]  /*b790*/  HADD2.F32 R49, -RZ, R61.reuse.H0_H0 ;  /* 0x2000003dff317230 */ /* 0x100fe20000004100 */
[----:B------:R-:W-:Y:S02]  /*b7a0*/  LOP3.LUT P6, RZ, R3, 0x2, RZ, 0xc0, !PT ;  /* 0x0000000203ff7812 */ /* 0x000fe400078cc0ff */
[----:B------:R-:W-:Y:S01]  /*b7b0*/  FFMA R44, R45, R45, R44 ;  /* 0x0000002d2d2c7223 */ /* 0x000fe2000000002c */
[----:B------:R-:W-:-:S03]  /*b7c0*/  HADD2.F32 R61, -RZ, R61.H1_H1 ;  /* 0x3000003dff3d7230 */ /* 0x000fc60000004100 */
        /* <DEDUP_REMOVED lines=37> */
[-C--:B------:R-:W-:Y:S02]  /*ba20*/  FMUL R7, R5, R44.reuse ;  /* 0x0000002c05077220 */ /* 0x080fe40000400000 */
[----:B------:R-:W-:Y:S02]  /*ba30*/  F2FP.PACK_AB R5, R6, R49 ;  /* 0x000000310605723e */ /* 0x000fe400000000ff */
[----:B------:R-:W-:Y:S01]  /*ba40*/  F2FP.PACK_AB R6, R46, R51 ;  /* 0x000000332e06723e */ /* 0x000fe200000000ff */
[--C-:B------:R-:W-:Y:S01]  /*ba50*/  HADD2.F32 R46, -RZ, R64.reuse.H1_H1 ;  /* 0x30000040ff2e7230 */ /* 0x100fe20000004100 */
[-C--:B------:R-:W-:Y:S01]  /*ba60*/  FMUL R4, R45, R44.reuse ;  /* 0x0000002c2d047220 */ /* 0x080fe20000400000 */
[----:B------:R-:W-:Y:S01]  /*ba70*/  HADD2.F32 R64, -RZ, R64.H0_H0 ;  /* 0x20000040ff407230 */ /* 0x000fe20000004100 */
[----:B------:R-:W-:-:S02]  /*ba80*/  FMUL R50, R63, R44 ;  /* 0x0000002c3f327220 */ /* 0x000fc40000400000 */
[----:B------:R-:W-:Y:S01]  /*ba90*/  FMUL R45, R46, R46 ;  /* 0x0000002e2e2d7220 */ /* 0x000fe20000400000 */
[--C-:B------:R-:W-:Y:S01]  /*baa0*/  HADD2.F32 R48, -RZ, R65.reuse.H0_H0 ;  /* 0x20000041ff307230 */ /* 0x100fe20000004100 */
[----:B------:R-:W-:Y:S02]  /*bab0*/  LOP3.LUT P6, RZ, R3, 0x4, RZ, 0xc0, !PT ;  /* 0x0000000403ff7812 */ /* 0x000fe400078cc0ff */
[----:B------:R-:W-:Y:S01]  /*bac0*/  FFMA R45, R64, R64, R45 ;  /* 0x00000040402d7223 */ /* 0x000fe2000000002d */
[----:B------:R-:W-:Y:S01]  /*bad0*/  F2FP.PACK_AB R7, R50, R7 ;  /* 0x000000073207723e */ /* 0x000fe200000000ff */
[----:B------:R-:W-:Y:S01]  /*bae0*/  HADD2.F32 R50, -RZ, R65.H1_H1 ;  /* 0x30000041ff327230 */ /* 0x000fe20000004100 */
[----:B------:R-:W-:Y:S01]  /*baf0*/  FMUL R47, R47, R44 ;  /* 0x0000002c2f2f7220 */ /* 0x000fe20000400000 */
[----:B------:R-:W-:Y:S01]  /*bb00*/  FFMA R45, R48, R48, R45 ;  /* 0x00000030302d7223 */ /* 0x000fe2000000002d */
[----:B------:R-:W-:-:S03]  /*bb10*/  HADD2.F32 R52, -RZ, R66.H0_H0 ;  /* 0x20000042ff347230 */ /* 0x000fc60000004100 */
[----:B------:R-:W-:Y:S01]  /*bb20*/  FFMA R45, R50, R50, R45 ;  /* 0x00000032322d7223 */ /* 0x000fe2000000002d */
[----:B------:R-:W-:Y:S01]  /*bb30*/  F2FP.PACK_AB R4, R47, R4 ;  /* 0x000000042f04723e */ /* 0x000fe200000000ff */
[----:B------:R-:W-:Y:S02]  /*bb40*/  HADD2.F32 R66, -RZ, R66.H1_H1 ;  /* 0x30000042ff427230 */ /* 0x000fe40000004100 */
[----:B------:R-:W-:Y:S02]  /*bb50*/  FFMA R45, R52, R52, R45 ;  /* 0x00000034342d7223 */ /* 0x000fe4000000002d */
[----:B------:R0:W-:Y:S02]  /*bb60*/  @!P6 STG.E.128 [R12.64], R4 ;  /* 0x000000040c00e986 */ /* 0x0001e4000c101d04 */
        /* <DEDUP_REMOVED lines=852> */
[----:B------:R-:W3:Y:S01]  /*f0b0*/  LDL.LU R177, [R1+0x1dc] ;  /* 0x0001dc0001b17983 */ /* 0x000ee20000300800 */
[----:B------:R-:W-:-:S04]  /*f0c0*/  @!P0 FMUL R63, R63, 16777216 ;  /* 0x4b8000003f3f8820 */ /* 0x000fc80000400000 */
[----:B------:R-:W0:Y:S01]  /*f0d0*/  MUFU.RCP R61, R63 ;  /* 0x0000003f003d7308 */ /* 0x000e220000001000 */
[----:B--2---:R-:W-:Y:S02]  /*f0e0*/  IADD3.X R9, R179, c[0x0][0x16c], RZ, P1, !PT ;  /* 0x00005b00b3097a10 */ /* 0x004fe40000ffe4ff */
[----:B------:R-:W2:Y:S01]  /*f0f0*/  LDL.LU R179, [R1+0x1d8] ;  /* 0x0001d80001b37983 */ /* 0x000ea20000300800 */
        /* <DEDUP_REMOVED lines=62> */
[----:B---3--:R-:W-:Y:S01]  /*f4e0*/  IADD3 R10, P1, R177, c[0x0][0x168], RZ ;  /* 0x00005a00b10a7a10 */ /* 0x008fe20007f3e0ff */
[--C-:B------:R-:W-:Y:S01]  /*f4f0*/  HADD2.F32 R66, -RZ, R137.reuse.H0_H0 ;  /* 0x20000089ff427230 */ /* 0x100fe20000004100 */
[----:B------:R-:W3:Y:S01]  /*f500*/  LDL.LU R177, [R1+0x1e4] ;  /* 0x0001e40001b17983 */ /* 0x000ee20000300800 */
[----:B------:R-:W-:Y:S01]  /*f510*/  FFMA R63, R136, R136, R63 ;  /* 0x00000088883f7223 */ /* 0x000fe2000000003f */
[----:B------:R-:W-:Y:S02]  /*f520*/  LOP3.LUT P6, RZ, R2, 0x80000000, RZ, 0xc0, !PT ;  /* 0x8000000002ff7812 */ /* 0x000fe400078cc0ff */
        /* <DEDUP_REMOVED lines=11> */
[----:B--2---:R-:W-:Y:S02]  /*f5e0*/  IADD3.X R11, R179, c[0x0][0x16c], RZ, P1, !PT ;  /* 0x00005b00b30b7a10 */ /* 0x004fe40000ffe4ff */
[----:B------:R-:W2:Y:S01]  /*f5f0*/  LDL.LU R179, [R1+0x1e0] ;  /* 0x0001e00001b37983 */ /* 0x000ea20000300800 */
[----:B0-----:R-:W-:-:S02]  /*f600*/  HADD2.F32 R4, -RZ, R139.H0_H0 ;  /* 0x2000008bff047230 */ /* 0x001fc40000004100 */
        /* <DEDUP_REMOVED lines=53> */
[----:B------:R-:W0:Y:S01]  /*f960*/  SHFL.BFLY PT, R4, R7, 0x4, 0x1f ;  /* 0x0c801f0007047f89 */ /* 0x000e2200000e0000 */
[----:B---3--:R-:W-:-:S03]  /*f970*/  IADD3 R12, P1, R177, c[0x0][0x168], RZ ;  /* 0x00005a00b10c7a10 */ /* 0x008fc60007f3e0ff */
[----:B------:R-:W3:Y:S01]  /*f980*/  LDL.LU R177, [R1+0x1ec] ;  /* 0x0001ec0001b17983 */ /* 0x000ee20000300800 */
[----:B--2---:R-:W-:-:S03]  /*f990*/  IADD3.X R13, R179, c[0x0][0x16c], RZ, P1, !PT ;  /* 0x00005b00b30d7a10 */ /* 0x004fc60000ffe4ff */
[----:B------:R-:W2:Y:S01]  /*f9a0*/  LDL.LU R179, [R1+0x1e8] ;  /* 0x0001e80001b37983 */ /* 0x000ea20000300800 */
        /* <DEDUP_REMOVED lines=55> */
[----:B---3--:R-:W-:Y:S02]  /*fd20*/  IADD3 R8, P1, R177, c[0x0][0x168], RZ ;  /* 0x00005a00b1087a10 */ /* 0x008fe40007f3e0ff */
[----:B------:R-:W-:Y:S01]  /*fd30*/  LOP3.LUT P6, RZ, R2, 0x10000000, RZ, 0xc0, !PT ;  /* 0x1000000002ff7812 */ /* 0x000fe200078cc0ff */
[----:B------:R-:W3:Y:S01]  /*fd40*/  LDL.LU R177, [R1+0x1f4] ;  /* 0x0001f40001b17983 */ /* 0x000ee20000300800 */
[----:B--2---:R-:W-:-:S03]  /*fd50*/  IADD3.X R9, R179, c[0x0][0x16c], RZ, P1, !PT ;  /* 0x00005b00b3097a10 */ /* 0x004fc60000ffe4ff */
[----:B------:R-:W2:Y:S04]  /*fd60*/  LDL.LU R179, [R1+0x1f0] ;  /* 0x0001f00001b37983 */ /* 0x000ea80000300800 */
[----:B------:R-:W4:Y:S01]  /*fd70*/  LDL.LU R180, [R1+0x21c] ;  /* 0x00021c0001b47983 */ /* 0x000f220000300800 */
        /* <DEDUP_REMOVED lines=15> */
[-C--:B------:R-:W-:Y:S01]  /*fe70*/  FMUL R72, R72, R65.reuse ;  /* 0x0000004148487220 */ /* 0x080fe20000400000 */
[----:B------:R-:W-:Y:S01]  /*fe80*/  F2FP.PACK_AB R5, R7, R68 ;  /* 0x000000440705723e */ /* 0x000fe200000000ff */
[----:B------:R-:W-:Y:S01]  /*fe90*/  FMUL R69, R146, R65 ;  /* 0x0000004192457220 */ /* 0x000fe20000400000 */
[----:B------:R-:W-:Y:S01]  /*fea0*/  F2FP.PACK_AB R7, R71, R66 ;  /* 0x000000424707723e */ /* 0x000fe200000000ff */
[----:B------:R-:W-:-:S02]  /*feb0*/  HADD2.F32 R66, -RZ, R148.H1_H1 ;  /* 0x30000094ff427230 */ /* 0x000fc40000004100 */
[----:B------:R-:W-:Y:S01]  /*fec0*/  HADD2.F32 R148, -RZ, R148.H0_H0 ;  /* 0x20000094ff947230 */ /* 0x000fe20000004100 */
[----:B------:R-:W-:Y:S02]  /*fed0*/  F2FP.PACK_AB R6, R69, R72 ;  /* 0x000000484506723e */ /* 0x000fe400000000ff */
[----:B------:R-:W-:Y:S01]  /*fee0*/  FMUL R69, R66, R66 ;  /* 0x0000004242457220 */ /* 0x000fe20000400000 */
[----:B------:R-:W-:-:S03]  /*fef0*/  HADD2.F32 R67, -RZ, R149.H0_H0 ;  /* 0x20000095ff437230 */ /* 0x000fc60000004100 */
[----:B------:R-:W-:Y:S01]  /*ff00*/  FFMA R68, R148, R148, R69 ;  /* 0x0000009494447223 */ /* 0x000fe20000000045 */
[----:B------:R-:W-:-:S03]  /*ff10*/  HADD2.F32 R149, -RZ, R149.H1_H1 ;  /* 0x30000095ff957230 */ /* 0x000fc60000004100 */
[----:B------:R-:W-:Y:S01]  /*ff20*/  FFMA R70, R67, R67, R68 ;  /* 0x0000004343467223 */ /* 0x000fe20000000044 */
[----:B------:R-:W-:-:S03]  /*ff30*/  HADD2.F32 R68, -RZ, R150.H0_H0 ;  /* 0x20000096ff447230 */ /* 0x000fc60000004100 */
[----:B------:R-:W-:Y:S01]  /*ff40*/  FFMA R69, R149, R149, R70 ;  /* 0x0000009595457223 */ /* 0x000fe20000000046 */
[----:B------:R-:W-:Y:S01]  /*ff50*/  HADD2.F32 R150, -RZ, R150.H1_H1 ;  /* 0x30000096ff967230 */ /* 0x000fe20000004100 */
[----:B------:R0:W-:Y:S02]  /*ff60*/  @!P6 STG.E.128 [R12.64], R4 ;  /* 0x000000040c00e986 */ /* 0x0001e4000c101d04 */
        /* <DEDUP_REMOVED lines=12> */
[----:B------:R-:W0:Y:S01]  /*10030*/  SHFL.BFLY PT, R70, R69, 0x1, 0x1f ;  /* 0x0c201f0045467f89 */ /* 0x000e2200000e0000 */
[--C-:B------:R-:W-:Y:S02]  /*10040*/  HADD2.F32 R5, -RZ, R152.reuse.H1_H1 ;  /* 0x30000098ff057230 */ /* 0x100fe40000004100 */
[----:B------:R-:W-:-:S03]  /*10050*/  HADD2.F32 R152, -RZ, R152.H0_H0 ;  /* 0x20000098ff987230 */ /* 0x000fc60000004100 */
[----:B------:R-:W-:Y:S01]  /*10060*/  FMUL R13, R5, R5 ;  /* 0x00000005050d7220 */ /* 0x000fe20000400000 */
[----:B------:R-:W-:-:S03]  /*10070*/  HADD2.F32 R12, -RZ, R153.H0_H0 ;  /* 0x20000099ff0c7230 */ /* 0x000fc60000004100 */
[----:B------:R-:W-:Y:S01]  /*10080*/  FFMA R13, R152, R152, R13 ;  /* 0x00000098980d7223 */ /* 0x000fe2000000000d */
[----:B------:R-:W-:Y:S01]  /*10090*/  HADD2.F32 R153, -RZ, R153.H1_H1 ;  /* 0x30000099ff997230 */ /* 0x000fe20000004100 */
[----:B0-----:R-:W-:-:S04]  /*100a0*/  FADD R70, R69, R70 ;  /* 0x0000004645467221 */ /* 0x001fc80000000000 */
[----:B------:R-:W-:-:S04]  /*100b0*/  FADD R70, R70, c[0x0][0x178] ;  /* 0x00005e0046467621 */ /* 0x000fc80000000000 */
[----:B------:R0:W1:Y:S02]  /*100c0*/  MUFU.SQRT R7, R70 ;  /* 0x0000004600077308 */ /* 0x0000640000002000 */
[----:B0-----:R-:W-:Y:S01]  /*100d0*/  FFMA R70, R12, R12, R13 ;  /* 0x0000000c0c467223 */ /* 0x001fe2000000000d */
        /* <DEDUP_REMOVED lines=13> */
[----:B------:R-:W0:Y:S01]  /*101b0*/  SHFL.BFLY PT, R73, R72, 0x2, 0x1f ;  /* 0x0c401f0048497f89 */ /* 0x000e2200000e0000 */
[--C-:B------:R-:W-:Y:S02]  /*101c0*/  HADD2.F32 R70, -RZ, R156.reuse.H1_H1 ;  /* 0x3000009cff467230 */ /* 0x100fe40000004100 */
[----:B------:R-:W-:Y:S01]  /*101d0*/  HADD2.F32 R156, -RZ, R156.H0_H0 ;  /* 0x2000009cff9c7230 */ /* 0x000fe20000004100 */
[----:B0-----:R-:W-:-:S05]  /*101e0*/  FADD R76, R72, R73 ;  /* 0x00000049484c7221 */ /* 0x001fca0000000000 */
[----:B------:R-:W0:Y:S01]  /*101f0*/  SHFL.BFLY PT, R73, R76, 0x1, 0x1f ;  /* 0x0c201f004c497f89 */ /* 0x000e2200000e0000 */
[----:B------:R-:W-:Y:S01]  /*10200*/  FMUL R75, R70, R70 ;  /* 0x00000046464b7220 */ /* 0x000fe20000400000 */
[----:B------:R-:W-:-:S03]  /*10210*/  HADD2.F32 R71, -RZ, R157.H0_H0 ;  /* 0x2000009dff477230 */ /* 0x000fc60000004100 */
[----:B------:R-:W-:Y:S01]  /*10220*/  FFMA R72, R156, R156, R75 ;  /* 0x0000009c9c487223 */ /* 0x000fe2000000004b */
[----:B------:R-:W-:Y:S01]  /*10230*/  HADD2.F32 R157, -RZ, R157.H1_H1 ;  /* 0x3000009dff9d7230 */ /* 0x000fe20000004100 */
[----:B0-----:R-:W-:Y:S02]  /*10240*/  FADD R73, R76, R73 ;  /* 0x000000494c497221 */ /* 0x001fe40000000000 */
[----:B------:R-:W-:Y:S01]  /*10250*/  FFMA R76, R71, R71, R72 ;  /* 0x00000047474c7223 */ /* 0x000fe20000000048 */
[--C-:B------:R-:W-:Y:S01]  /*10260*/  HADD2.F32 R72, -RZ, R158.reuse.H0_H0 ;  /* 0x2000009eff487230 */ /* 0x100fe20000004100 */
[----:B------:R-:W-:Y:S02]  /*10270*/  FADD R77, R73, c[0x0][0x178] ;  /* 0x00005e00494d7621 */ /* 0x000fe40000000000 */
[----:B------:R-:W-:Y:S01]  /*10280*/  FFMA R75, R157, R157, R76 ;  /* 0x0000009d9d4b7223 */ /* 0x000fe2000000004c */
[----:B------:R-:W-:Y:S01]  /*10290*/  HADD2.F32 R158, -RZ, R158.H1_H1 ;  /* 0x3000009eff9e7230 */ /* 0x000fe20000004100 */
[----:B------:R0:W5:Y:S02]  /*102a0*/  MUFU.SQRT R74, R77 ;  /* 0x0000004d004a7308 */ /* 0x0001640000002000 */
[----:B0-----:R-:W-:Y:S01]  /*102b0*/  FFMA R77, R72, R72, R75 ;  /* 0x00000048484d7223 */ /* 0x001fe2000000004b */
        /* <DEDUP_REMOVED lines=13> */
[----:B------:R-:W-:Y:S02]  /*10390*/  HADD2.F32 R160, -RZ, R160.H0_H0 ;  /* 0x200000a0ffa07230 */ /* 0x000fe40000004100 */
[--C-:B------:R-:W-:Y:S02]  /*103a0*/  HADD2.F32 R77, -RZ, R161.reuse.H0_H0 ;  /* 0x200000a1ff4d7230 */ /* 0x100fe40000004100 */
[----:B------:R-:W-:Y:S01]  /*103b0*/  HADD2.F32 R161, -RZ, R161.H1_H1 ;  /* 0x300000a1ffa17230 */ /* 0x000fe20000004100 */
[----:B0-----:R-:W-:-:S04]  /*103c0*/  FADD R79, R80, R79 ;  /* 0x0000004f504f7221 */ /* 0x001fc80000000000 */
[----:B------:R-:W-:Y:S01]  /*103d0*/  FADD R81, R79, c[0x0][0x178] ;  /* 0x00005e004f517621 */ /* 0x000fe20000000000 */
[----:B------:R-:W-:-:S04]  /*103e0*/  FMUL R79, R76, R76 ;  /* 0x0000004c4c4f7220 */ /* 0x000fc80000400000 */
[----:B------:R-:W-:-:S04]  /*103f0*/  FFMA R78, R160, R160, R79 ;  /* 0x000000a0a04e7223 */ /* 0x000fc8000000004f */
[----:B------:R-:W-:Y:S01]  /*10400*/  FFMA R80, R77, R77, R78 ;  /* 0x0000004d4d507223 */ /* 0x000fe2000000004e */
[----:B------:R-:W-:-:S03]  /*10410*/  HADD2.F32 R78, -RZ, R162.H0_H0 ;  /* 0x200000a2ff4e7230 */ /* 0x000fc60000004100 */
[----:B------:R-:W-:Y:S01]  /*10420*/  FFMA R79, R161, R161, R80 ;  /* 0x000000a1a14f7223 */ /* 0x000fe20000000050 */
[----:B------:R0:W1:Y:S01]  /*10430*/  MUFU.SQRT R97, R81 ;  /* 0x0000005100617308 */ /* 0x0000620000002000 */
[----:B------:R-:W-:Y:S02]  /*10440*/  HADD2.F32 R162, -RZ, R162.H1_H1 ;  /* 0x300000a2ffa27230 */ /* 0x000fe40000004100 */
        /* <DEDUP_REMOVED lines=20> */
[----:B------:R-:W-:Y:S01]  /*10590*/  FFMA R83, R164, R164, R83 ;  /* 0x000000a4a4537223 */ /* 0x000fe20000000053 */
[----:B------:R-:W-:-:S03]  /*105a0*/  HADD2.F32 R82, -RZ, R166.H0_H0 ;  /* 0x200000a6ff527230 */ /* 0x000fc60000004100 */
[----:B------:R-:W-:Y:S01]  /*105b0*/  FFMA R84, R80, R80, R83 ;  /* 0x0000005050547223 */ /* 0x000fe20000000053 */
[----:B------:R0:W1:Y:S03]  /*105c0*/  MUFU.SQRT R99, R85 ;  /* 0x0000005500637308 */ /* 0x0000660000002000 */
[----:B------:R-:W-:Y:S01]  /*105d0*/  FFMA R83, R165, R165, R84 ;  /* 0x000000a5a5537223 */ /* 0x000fe20000000054 */
[----:B------:R-:W-:-:S03]  /*105e0*/  HADD2.F32 R166, -RZ, R166.H1_H1 ;  /* 0x300000a6ffa67230 */ /* 0x000fc60000004100 */
        /* <DEDUP_REMOVED lines=32> */
[----:B------:R-:W0:Y:S01]  /*107f0*/  SHFL.BFLY PT, R89, R88, 0x8, 0x1f ;  /* 0x0d001f0058597f89 */ /* 0x000e2200000e0000 */
[----:B---3--:R-:W-:-:S03]  /*10800*/  IADD3 R10, P1, R177, c[0x0][0x168], RZ ;  /* 0x00005a00b10a7a10 */ /* 0x008fc60007f3e0ff */
[----:B------:R-:W3:Y:S01]  /*10810*/  LDL.LU R177, [R1+0x1c] ;  /* 0x00001c0001b17983 */ /* 0x000ee20000300800 */
[----:B--2---:R-:W-:-:S03]  /*10820*/  IADD3.X R11, R179, c[0x0][0x16c], RZ, P1, !PT ;  /* 0x00005b00b30b7a10 */ /* 0x004fc60000ffe4ff */
[----:B------:R-:W2:Y:S01]  /*10830*/  LDL.LU R179, [R1+0x18] ;  /* 0x0000180001b37983 */ /* 0x000ea20000300800 */
[----:B0-----:R-:W-:Y:S01]  /*10840*/  FADD R89, R88, R89 ;  /* 0x0000005958597221 */ /* 0x001fe20000000000 */
[C---:B-1----:R-:W-:Y:S02]  /*10850*/  FSETP.GT.AND P0, PT, R7.reuse, 8.50705917302346158658e+37, PT ;  /* 0x7e8000000700780b */ /* 0x042fe40003f04000 */
[----:B------:R-:W0:Y:S04]  /*10860*/  S2R R181, SR_CTAID.X ;  /* 0x0000000000b57919 */ /* 0x000e280000002500 */
[----:B------:R-:W1:Y:S01]  /*10870*/  SHFL.BFLY PT, R90, R89, 0x4, 0x1f ;  /* 0x0c801f00595a7f89 */ /* 0x000e6200000e0000 */
[----:B------:R-:W-:Y:S02]  /*10880*/  FSETP.GEU.AND P5, PT, R7, 1.175494350822287508e-38, PT ;  /* 0x008000000700780b */ /* 0x000fe40003fae000 */
[----:B-----5:R-:W-:Y:S01]  /*10890*/  FSETP.GEU.AND P4, PT, R74, 1.175494350822287508e-38, PT ;  /* 0x008000004a00780b */ /* 0x020fe20003f8e000 */
[----:B------:R-:W5:Y:S01]  /*108a0*/  LDL.LU R187, [R1+0x1fc] ;  /* 0x0001fc0001bb7983 */ /* 0x000f620000300800 */
[----:B-1----:R-:W-:Y:S01]  /*108b0*/  FADD R90, R89, R90 ;  /* 0x0000005a595a7221 */ /* 0x002fe20000000000 */
[--C-:B------:R-:W-:Y:S01]  /*108c0*/  HADD2.F32 R88, -RZ, R248.reuse.H1_H1 ;  /* 0x300000f8ff587230 */ /* 0x100fe20000004100 */
[----:B------:R-:W-:Y:S01]  /*108d0*/  @P0 FMUL R7, R7, 0.25 ;  /* 0x3e80000007070820 */ /* 0x000fe20000400000 */
[----:B------:R-:W-:Y:S01]  /*108e0*/  FSEL R6, R178, 1, P0 ;  /* 0x3f800000b2067808 */ /* 0x000fe20000000000 */
[----:B------:R-:W2:Y:S04]  /*108f0*/  LDL.LU R186, [R1+0x1f8] ;  /* 0x0001f80001ba7983 */ /* 0x000ea80000300800 */
[----:B------:R-:W1:Y:S01]  /*10900*/  SHFL.BFLY PT, R91, R90, 0x2, 0x1f ;  /* 0x0c401f005a5b7f89 */ /* 0x000e6200000e0000 */
[----:B------:R-:W-:-:S02]  /*10910*/  HADD2.F32 R248, -RZ, R248.H0_H0 ;  /* 0x200000f8fff87230 */ /* 0x000fc40000004100 */
[--C-:B------:R-:W-:Y:S01]  /*10920*/  HADD2.F32 R89, -RZ, R249.reuse.H0_H0 ;  /* 0x200000f9ff597230 */ /* 0x100fe20000004100 */
[----:B------:R-:W-:Y:S01]  /*10930*/  FSETP.GT.AND P0, PT, R74, 8.50705917302346158658e+37, PT ;  /* 0x7e8000004a00780b */ /* 0x000fe20003f04000 */
[----:B------:R-:W5:Y:S01]  /*10940*/  LDL.LU R185, [R1+0x204] ;  /* 0x0002040001b97983 */ /* 0x000f620000300800 */
[----:B-1----:R-:W-:Y:S01]  /*10950*/  FADD R92, R90, R91 ;  /* 0x0000005b5a5c7221 */ /* 0x002fe20000000000 */
[----:B------:R-:W-:-:S10]  /*10960*/  HADD2.F32 R249, -RZ, R249.H1_H1 ;  /* 0x300000f9fff97230 */ /* 0x000fd40000004100 */
[----:B------:R-:W-:Y:S01]  /*10970*/  @P0 FMUL R74, R74, 0.25 ;  /* 0x3e8000004a4a0820 */ /* 0x000fe20000400000 */
[----:B------:R-:W-:Y:S01]  /*10980*/  FSEL R73, R178, 1, P0 ;  /* 0x3f800000b2497808 */ /* 0x000fe20000000000 */
[----:B------:R-:W5:Y:S04]  /*10990*/  LDL.LU R184, [R1+0x200] ;  /* 0x0002000001b87983 */ /* 0x000f680000300800 */
[----:B------:R-:W1:Y:S01]  /*109a0*/  SHFL.BFLY PT, R91, R92, 0x1, 0x1f ;  /* 0x0c201f005c5b7f89 */ /* 0x000e6200000e0000 */
[C---:B------:R-:W-:Y:S02]  /*109b0*/  FSETP.GT.AND P0, PT, R97.reuse, 8.50705917302346158658e+37, PT ;  /* 0x7e8000006100780b */ /* 0x040fe40003f04000 */
[----:B------:R-:W-:Y:S02]  /*109c0*/  FSETP.GEU.AND P3, PT, R97, 1.175494350822287508e-38, PT ;  /* 0x008000006100780b */ /* 0x000fe40003f6e000 */
[----:B------:R-:W-:-:S02]  /*109d0*/  FSETP.GEU.AND P2, PT, R99, 1.175494350822287508e-38, PT ;  /* 0x008000006300780b */ /* 0x000fc40003f4e000 */
[----:B------:R-:W-:Y:S02]  /*109e0*/  P2R R94, PR, RZ, 0x20 ;  /* 0x00000020ff5e7803 */ /* 0x000fe40000000000 */
[----:B------:R-:W-:Y:S01]  /*109f0*/  FSETP.GEU.AND P1, PT, R100, 1.175494350822287508e-38, PT ;  /* 0x008000006400780b */ /* 0x000fe20003f2e000 */
[----:B------:R-:W-:Y:S01]  /*10a00*/  @!P4 FMUL R74, R74, 16777216 ;  /* 0x4b8000004a4ac820 */ /* 0x000fe20000400000 */
[----:B------:R-:W-:Y:S01]  /*10a10*/  @!P4 FMUL R73, R73, 16777216 ;  /* 0x4b8000004949c820 */ /* 0x000fe20000400000 */
[----:B0-----:R-:W-:Y:S01]  /*10a20*/  SHF.L.U32 R181, R181, 0x7, RZ ;  /* 0x00000007b5b57819 */ /* 0x001fe200000006ff */
[----:B------:R-:W5:Y:S01]  /*10a30*/  LDL.LU R183, [R1+0x20c] ;  /* 0x00020c0001b77983 */ /* 0x000f620000300800 */
[----:B-1----:R-:W-:Y:S01]  /*10a40*/  FADD R91, R92, R91 ;  /* 0x0000005b5c5b7221 */ /* 0x002fe20000000000 */
[----:B------:R-:W-:Y:S01]  /*10a50*/  @P0 FMUL R97, R97, 0.25 ;  /* 0x3e80000061610820 */ /* 0x000fe20000400000 */
[----:B------:R-:W-:Y:S01]  /*10a60*/  FSEL R104, R178, 1, P0 ;  /* 0x3f800000b2687808 */ /* 0x000fe20000000000 */
[----:B------:R-:W-:Y:S01]  /*10a70*/  MUFU.RCP R74, R74 ;  /* 0x0000004a004a7308 */ /* 0x000fe20000001000 */
[----:B------:R-:W-:Y:S01]  /*10a80*/  FADD R93, R91, c[0x0][0x178] ;  /* 0x00005e005b5d7621 */ /* 0x000fe20000000000 */
[----:B------:R-:W-:Y:S01]  /*10a90*/  FMUL R91, R88, R88 ;  /* 0x00000058585b7220 */ /* 0x000fe20000400000 */
[----:B------:R-:W5:Y:S03]  /*10aa0*/  LDL.LU R182, [R1+0x208] ;  /* 0x0002080001b67983 */ /* 0x000f660000300800 */
        /* <DEDUP_REMOVED lines=19> */
[----:B------:R-:W-:-:S04]  /*10be0*/  FSETP.GT.AND P0, PT, R99, 8.50705917302346158658e+37, PT ;  /* 0x7e8000006300780b */ /* 0x000fc80003f04000 */
[----:B------:R-:W-:Y:S01]  /*10bf0*/  FSEL R106, R178, 1, P0 ;  /* 0x3f800000b26a7808 */ /* 0x000fe20000000000 */
[----:B0-----:R-:W-:-:S04]  /*10c00*/  FADD R98, R95, R98 ;  /* 0x000000625f627221 */ /* 0x001fc80000000000 */
[----:B------:R-:W-:-:S04]  /*10c10*/  FADD R98, R98, c[0x0][0x178] ;  /* 0x00005e0062627621 */ /* 0x000fc80000000000 */
[----:B------:R-:W0:Y:S01]  /*10c20*/  MUFU.SQRT R102, R98 ;  /* 0x0000006200667308 */ /* 0x000e220000002000 */
[----:B------:R-:W-:Y:S01]  /*10c30*/  @P0 FMUL R99, R99, 0.25 ;  /* 0x3e80000063630820 */ /* 0x000fe20000400000 */
[----:B------:R-:W-:Y:S02]  /*10c40*/  FSETP.GT.AND P0, PT, R100, 8.50705917302346158658e+37, PT ;  /* 0x7e8000006400780b */ /* 0x000fe40003f04000 */
[----:B-1----:R-:W-:Y:S02]  /*10c50*/  FSETP.GT.AND P6, PT, R101, 8.50705917302346158658e+37, PT ;  /* 0x7e8000006500780b */ /* 0x002fe40003fc4000 */
[----:B------:R-:W-:Y:S02]  /*10c60*/  FSEL R103, R178, 1, P0 ;  /* 0x3f800000b2677808 */ /* 0x000fe40000000000 */
[----:B0-----:R-:W-:-:S07]  /*10c70*/  FSETP.GT.AND P5, PT, R102, 8.50705917302346158658e+37, PT ;  /* 0x7e8000006600780b */ /* 0x001fce0003fa4000 */
[----:B------:R-:W-:Y:S01]  /*10c80*/  @P0 FMUL R100, R100, 0.25 ;  /* 0x3e80000064640820 */ /* 0x000fe20000400000 */
[C---:B------:R-:W-:Y:S01]  /*10c90*/  FSETP.GEU.AND P0, PT, R101.reuse, 1.175494350822287508e-38, PT ;  /* 0x008000006500780b */ /* 0x040fe20003f0e000 */
[----:B------:R-:W-:Y:S01]  /*10ca0*/  @P6 FMUL R101, R101, 0.25 ;  /* 0x3e80000065656820 */ /* 0x000fe20000400000 */
[----:B------:R-:W-:Y:S02]  /*10cb0*/  FSEL R108, R178, 1, P6 ;  /* 0x3f800000b26c7808 */ /* 0x000fe40003000000 */
[----:B------:R-:W-:Y:S02]  /*10cc0*/  FSETP.GEU.AND P6, PT, R102, 1.175494350822287508e-38, PT ;  /* 0x008000006600780b */ /* 0x000fe40003fce000 */
[----:B------:R-:W-:Y:S01]  /*10cd0*/  FSEL R93, R178, 1, P5 ;  /* 0x3f800000b25d7808 */ /* 0x000fe20002800000 */
[----:B------:R-:W-:Y:S01]  /*10ce0*/  @P5 FMUL R102, R102, 0.25 ;  /* 0x3e80000066665820 */ /* 0x000fe20000400000 */
[----:B------:R-:W-:Y:S01]  /*10cf0*/  ISETP.NE.AND P5, PT, R94, RZ, PT ;  /* 0x000000ff5e00720c */ /* 0x000fe20003fa5270 */
[----:B------:R-:W0:-:S12]  /*10d00*/  S2R R178, SR_TID.X ;  /* 0x0000000000b27919 */ /* 0x000e180000002100 */
[----:B------:R-:W-:-:S06]  /*10d10*/  @!P5 FMUL R7, R7, 16777216 ;  /* 0x4b8000000707d820 */ /* 0x000fcc0000400000 */
[----:B------:R-:W1:Y:S01]  /*10d20*/  MUFU.RCP R7, R7 ;  /* 0x0000000700077308 */ /* 0x000e620000001000 */
[----:B------:R-:W-:Y:S01]  /*10d30*/  @!P5 FMUL R6, R6, 16777216 ;  /* 0x4b8000000606d820 */ /* 0x000fe20000400000 */
[----:B------:R-:W-:Y:S01]  /*10d40*/  FMUL R92, R74, R73 ;  /* 0x000000494a5c7220 */ /* 0x000fe20000400000 */
[----:B0-----:R-:W-:-:S04]  /*10d50*/  SHF.R.U32.HI R73, RZ, 0x2, R178 ;  /* 0x00000002ff497819 */ /* 0x001fc800000116b2 */
[----:B------:R-:W-:Y:S01]  /*10d60*/  LOP3.LUT R73, R73, 0x4, RZ, 0xc0, !PT ;  /* 0x0000000449497812 */ /* 0x000fe200078ec0ff */
[----:B-1----:R-:W-:Y:S01]  /*10d70*/  FMUL R105, R7, R6 ;  /* 0x0000000607697220 */ /* 0x002fe20000400000 */
[----:B------:R-:W-:-:S03]  /*10d80*/  SHF.L.U32 R6, R178, 0x2, RZ ;  /* 0x00000002b2067819 */ /* 0x000fc600000006ff */
[----:B----4-:R0:W-:Y:S01]  /*10d90*/  STS [R73], R180 ;  /* 0x000000b449007388 */ /* 0x0101e20000000800 */
[----:B------:R-:W-:-:S03]  /*10da0*/  LOP3.LUT R95, R181, 0x7c, R6, 0xf8, !PT ;  /* 0x0000007cb55f7812 */ /* 0x000fc600078ef806 */
[----:B------:R-:W4:Y:S04]  /*10db0*/  LDL.LU R181, [R1+0x214] ;  /* 0x0002140001b57983 */ /* 0x000f280000300800 */
[----:B0-----:R-:W4:Y:S04]  /*10dc0*/  LDL.LU R180, [R1+0x218] ;  /* 0x0002180001b47983 */ /* 0x001f280000300800 */
[----:B---3--:R0:W-:Y:S04]  /*10dd0*/  STS [R73+0x8], R177 ;  /* 0x000008b149007388 */ /* 0x0081e80000000800 */
[----:B--2---:R1:W-:Y:S04]  /*10de0*/  STS [R73+0x10], R179 ;  /* 0x000010b349007388 */ /* 0x0043e80000000800 */
[----:B0-----:R-:W2:Y:S04]  /*10df0*/  LDL.LU R177, [R1+0x210] ;  /* 0x0002100001b17983 */ /* 0x001ea80000300800 */
[----:B-1----:R-:W3:Y:S01]  /*10e00*/  LDL.LU R179, [R1+0xf4] ;  /* 0x0000f40001b37983 */ /* 0x002ee20000300800 */
[----:B------:R-:W-:Y:S01]  /*10e10*/  @!P3 FMUL R97, R97, 16777216 ;  /* 0x4b8000006161b820 */ /* 0x000fe20000400000 */
[----:B------:R-:W-:Y:S01]  /*10e20*/  LOP3.LUT P4, RZ, R3, 0x2000000, RZ, 0xc0, !PT ;  /* 0x0200000003ff7812 */ /* 0x000fe2000788c0ff */
[----:B------:R-:W-:Y:S01]  /*10e30*/  @!P2 FMUL R99, R99, 16777216 ;  /* 0x4b8000006363a820 */ /* 0x000fe20000400000 */
[----:B------:R-:W-:Y:S01]  /*10e40*/  LOP3.LUT P5, RZ, R3, 0x1000000, RZ, 0xc0, !PT ;  /* 0x0100000003ff7812 */ /* 0x000fe200078ac0ff */
[----:B------:R0:W-:Y:S01]  /*10e50*/  STS [R73+0x28], R14 ;  /* 0x0000280e49007388 */ /* 0x0001e20000000800 */
[-C--:B------:R-:W-:Y:S01]  /*10e60*/  FMUL R148, R148, R105.reuse ;  /* 0x0000006994947220 */ /* 0x080fe20000400000 */
[----:B------:R-:W1:Y:S01]  /*10e70*/  MUFU.RCP R97, R97 ;  /* 0x0000006100617308 */ /* 0x000e620000001000 */
[-C--:B------:R-:W-:Y:S01]  /*10e80*/  FMUL R7, R66, R105.reuse ;  /* 0x0000006942077220 */ /* 0x080fe20000400000 */
[----:B------:R0:W-:Y:S01]  /*10e90*/  STS [R73+0x30], R15 ;  /* 0x0000300f49007388 */ /* 0x0001e20000000800 */
[-C--:B------:R-:W-:Y:S01]  /*10ea0*/  FMUL R67, R67, R105.reuse ;  /* 0x0000006943437220 */ /* 0x080fe20000400000 */
[-C--:B------:R-:W-:Y:S01]  /*10eb0*/  FMUL R6, R149, R105.reuse ;  /* 0x0000006995067220 */ /* 0x080fe20000400000 */
[----:B------:R-:W-:Y:S01]  /*10ec0*/  @!P1 FMUL R100, R100, 16777216 ;  /* 0x4b80000064649820 */ /* 0x000fe20000400000 */
[----:B------:R1:W-:Y:S01]  /*10ed0*/  STS [R73+0x38], R16 ;  /* 0x0000381049007388 */ /* 0x0003e20000000800 */
[-C--:B------:R-:W-:Y:S01]  /*10ee0*/  FMUL R68, R68, R105.reuse ;  /* 0x0000006944447220 */ /* 0x080fe20000400000 */
[-C--:B0-----:R-:W-:Y:S01]  /*10ef0*/  FMUL R14, R4, R105.reuse ;  /* 0x00000069040e7220 */ /* 0x081fe20000400000 */
[-C--:B------:R-:W-:Y:S01]  /*10f00*/  FMUL R151, R151, R105.reuse ;  /* 0x0000006997977220 */ /* 0x080fe20000400000 */
[----:B------:R0:W-:Y:S01]  /*10f10*/  STS [R73+0x40], R17 ;  /* 0x0000401149007388 */ /* 0x0001e20000000800 */
[----:B------:R-:W-:Y:S01]  /*10f20*/  @!P0 FMUL R101, R101, 16777216 ;  /* 0x4b80000065658820 */ /* 0x000fe20000400000 */
[----:B------:R-:W-:Y:S01]  /*10f30*/  FMUL R15, R150, R105 ;  /* 0x00000069960f7220 */ /* 0x000fe20000400000 */
[-C--:B------:R-:W-:Y:S01]  /*10f40*/  FMUL R152, R152, R92.reuse ;  /* 0x0000005c98987220 */ /* 0x080fe20000400000 */
[----:B------:R0:W-:Y:S01]  /*10f50*/  STS [R73+0x48], R18 ;  /* 0x0000481249007388 */ /* 0x0001e20000000800 */
[-C--:B------:R-:W-:Y:S01]  /*10f60*/  FMUL R153, R153, R92.reuse ;  /* 0x0000005c99997220 */ /* 0x080fe20000400000 */
[-C--:B-1----:R-:W-:Y:S01]  /*10f70*/  FMUL R16, R12, R92.reuse ;  /* 0x0000005c0c107220 */ /* 0x082fe20000400000 */
[-C--:B------:R-:W-:Y:S01]  /*10f80*/  FMUL R69, R69, R92.reuse ;  /* 0x0000005c45457220 */ /* 0x080fe20000400000 */
[----:B------:R1:W-:Y:S01]  /*10f90*/  STS [R73+0x50], R19 ;  /* 0x0000501349007388 */ /* 0x0003e20000000800 */
[----:B------:R-:W-:Y:S01]  /*10fa0*/  @!P6 FMUL R102, R102, 16777216 ;  /* 0x4b8000006666e820 */ /* 0x000fe20000400000 */
[----:B0-----:R-:W-:-:S02]  /*10fb0*/  FMUL R17, R5, R92 ;  /* 0x0000005c05117220 */ /* 0x001fc40000400000 */
[----:B------:R0:W-:Y:S01]  /*10fc0*/  STS [R73+0x58], R20 ;  /* 0x0000581449007388 */ /* 0x0001e20000000800 */
[----:B------:R-:W-:Y:S01]  /*10fd0*/  FMUL R18, R13, R92 ;  /* 0x0000005c0d127220 */ /* 0x000fe20000400000 */
[----:B------:R-:W-:Y:S01]  /*10fe0*/  F2FP.PACK_AB R4, R7, R148 ;  /* 0x000000940704723e */ /* 0x000fe200000000ff */
[-C--:B-1----:R-:W-:Y:S01]  /*10ff0*/  FMUL R19, R154, R92.reuse ;  /* 0x0000005c9a137220 */ /* 0x082fe20000400000 */
[----:B------:R-:W-:Y:S01]  /*11000*/  F2FP.PACK_AB R5, R6, R67 ;  /* 0x000000430605723e */ /* 0x000fe200000000ff */
[----:B0-----:R-:W-:Y:S01]  /*11010*/  FMUL R20, R155, R92 ;  /* 0x0000005c9b147220 */ /* 0x001fe20000400000 */
[----:B------:R-:W0:Y:S01]  /*11020*/  MUFU.RCP R99, R99 ;  /* 0x0000006300637308 */ /* 0x000e220000001000 */
[----:B------:R-:W-:Y:S02]  /*11030*/  F2FP.PACK_AB R6, R15, R68 ;  /* 0x000000440f06723e */ /* 0x000fe400000000ff */
[----:B------:R-:W-:Y:S02]  /*11040*/  F2FP.PACK_AB R7, R151, R14 ;  /* 0x0000000e9707723e */ /* 0x000fe400000000ff */
[----:B------:R-:W-:-:S02]  /*11050*/  F2FP.PACK_AB R12, R17, R152 ;  /* 0x00000098110c723e */ /* 0x000fc400000000ff */
[----:B------:R-:W-:Y:S01]  /*11060*/  F2FP.PACK_AB R13, R153, R16 ;  /* 0x00000010990d723e */ /* 0x000fe200000000ff */
[----:B------:R-:W1:Y:S01]  /*11070*/  MUFU.RCP R100, R100 ;  /* 0x0000006400647308 */ /* 0x000e620000001000 */
[----:B------:R-:W-:Y:S02]  /*11080*/  F2FP.PACK_AB R14, R19, R18 ;  /* 0x00000012130e723e */ /* 0x000fe400000000ff */
[----:B------:R-:W-:Y:S01]  /*11090*/  F2FP.PACK_AB R15, R20, R69 ;  /* 0x00000045140f723e */ /* 0x000fe200000000ff */
[----:B------:R-:W-:Y:S01]  /*110a0*/  @!P3 FMUL R104, R104, 16777216 ;  /* 0x4b8000006868b820 */ /* 0x000fe20000400000 */
[----:B------:R-:W-:Y:S03]  /*110b0*/  @!P4 STG.E.128 [R8.64], R4 ;  /* 0x000000040800c986 */ /* 0x000fe6000c101d04 */
[----:B------:R-:W0:Y:S01]  /*110c0*/  MUFU.RCP R101, R101 ;  /* 0x0000006500657308 */ /* 0x000e220000001000 */
[----:B------:R-:W-:Y:S01]  /*110d0*/  @!P5 STG.E.128 [R10.64], R12 ;  /* 0x0000000c0a00d986 */ /* 0x000fe2000c101d04 */
[----:B------:R-:W-:Y:S01]  /*110e0*/  @!P0 FMUL R108, R108, 16777216 ;  /* 0x4b8000006c6c8820 */ /* 0x000fe20000400000 */
[----:B------:R-:W-:-:S05]  /*110f0*/  LOP3.LUT P5, RZ, R2, 0x4000000, RZ, 0xc0, !PT ;  /* 0x0400000002ff7812 */ /* 0x000fca00078ac0ff */
[----:B------:R-:W0:Y:S01]  /*11100*/  MUFU.RCP R102, R102 ;  /* 0x0000006600667308 */ /* 0x000e220000001000 */
[----:B-----5:R-:W-:Y:S01]  /*11110*/  IADD3 R2, P0, R187, c[0x0][0x168], RZ ;  /* 0x00005a00bb027a10 */ /* 0x020fe20007f1e0ff */
[----:B------:R-:W-:Y:S01]  /*11120*/  @!P1 FMUL R103, R103, 16777216 ;  /* 0x4b80000067679820 */ /* 0x000fe20000400000 */
[----:B------:R-:W-:Y:S01]  /*11130*/  FMUL R104, R97, R104 ;  /* 0x0000006861687220 */ /* 0x000fe20000400000 */
[----:B------:R-:W-:Y:S01]  /*11140*/  @!P2 FMUL R106, R106, 16777216 ;  /* 0x4b8000006a6aa820 */ /* 0x000fe20000400000 */
[C---:B------:R-:W-:Y:S01]  /*11150*/  LOP3.LUT P1, RZ, R3.reuse, 0x800000, RZ, 0xc0, !PT ;  /* 0x0080000003ff7812 */ /* 0x040fe2000782c0ff */
[----:B------:R5:W-:Y:S01]  /*11160*/  STS [R73+0x60], R21 ;  /* 0x0000601549007388 */ /* 0x000be20000000800 */
[C---:B------:R-:W-:Y:S02]  /*11170*/  LOP3.LUT P3, RZ, R3.reuse, 0x200000, RZ, 0xc0, !PT ;  /* 0x0020000003ff7812 */ /* 0x040fe4000786c0ff */
[C---:B------:R-:W-:Y:S01]  /*11180*/  LOP3.LUT P2, RZ, R3.reuse, 0x400000, RZ, 0xc0, !PT ;  /* 0x0040000003ff7812 */ /* 0x040fe2000784c0ff */
[----:B------:R0:W-:Y:S01]  /*11190*/  STS [R73+0x68], R22 ;  /* 0x0000681649007388 */ /* 0x0001e20000000800 */
[----:B------:R-:W-:Y:S01]  /*111a0*/  LOP3.LUT P4, RZ, R3, 0x100000, RZ, 0xc0, !PT ;  /* 0x0010000003ff7812 */ /* 0x000fe2000788c0ff */
[-C--:B------:R-:W-:Y:S01]  /*111b0*/  FMUL R156, R156, R104.reuse ;  /* 0x000000689c9c7220 */ /* 0x080fe20000400000 */
[----:B------:R-:W-:Y:S01]  /*111c0*/  IADD3.X R3, R186, c[0x0][0x16c], RZ, P0, !PT ;  /* 0x00005b00ba037a10 */ /* 0x000fe200007fe4ff */
[----:B------:R1:W-:Y:S01]  /*111d0*/  STS [R73+0x108], R42 ;  /* 0x0001082a49007388 */ /* 0x0003e20000000800 */
[-C--:B------:R-:W-:Y:S01]  /*111e0*/  FMUL R71, R71, R104.reuse ;  /* 0x0000006847477220 */ /* 0x080fe20000400000 */
[-C--:B-----5:R-:W-:Y:S01]  /*111f0*/  FMUL R21, R70, R104.reuse ;  /* 0x0000006846157220 */ /* 0x0a0fe20000400000 */
[-C--:B------:R-:W-:Y:S01]  /*11200*/  FMUL R72, R72, R104.reuse ;  /* 0x0000006848487220 */ /* 0x080fe20000400000 */
[----:B------:R5:W-:Y:S01]  /*11210*/  STS [R73+0x110], R43 ;  /* 0x0001102b49007388 */ /* 0x000be20000000800 */
[-C--:B------:R-:W-:Y:S01]  /*11220*/  FMUL R75, R75, R104.reuse ;  /* 0x000000684b4b7220 */ /* 0x080fe20000400000 */
[-C--:B0-----:R-:W-:Y:S01]  /*11230*/  FMUL R22, R157, R104.reuse ;  /* 0x000000689d167220 */ /* 0x081fe20000400000 */
[----:B------:R-:W-:Y:S01]  /*11240*/  IADD3 R16, P0, R185, c[0x0][0x168], RZ ;  /* 0x00005a00b9107a10 */ /* 0x000fe20007f1e0ff */
[----:B------:R-:W-:Y:S01]  /*11250*/  @!P6 FMUL R93, R93, 16777216 ;  /* 0x4b8000005d5de820 */ /* 0x000fe20000400000 */
[----:B-1----:R-:W-:Y:S01]  /*11260*/  FMUL R42, R159, R104 ;  /* 0x000000689f2a7220 */ /* 0x002fe20000400000 */
[----:B------:R-:W-:Y:S01]  /*11270*/  FMUL R106, R99, R106 ;  /* 0x0000006a636a7220 */ /* 0x000fe20000400000 */
[----:B-----5:R-:W-:Y:S01]  /*11280*/  FMUL R43, R158, R104 ;  /* 0x000000689e2b7220 */ /* 0x020fe20000400000 */
[----:B------:R-:W-:Y:S01]  /*11290*/  FMUL R94, R100, R103 ;  /* 0x00000067645e7220 */ /* 0x000fe20000400000 */
[----:B------:R-:W-:Y:S01]  /*112a0*/  IADD3.X R17, R184, c[0x0][0x16c], RZ, P0, !PT ;  /* 0x00005b00b8117a10 */ /* 0x000fe200007fe4ff */
[----:B------:R-:W-:Y:S01]  /*112b0*/  FMUL R108, R101, R108 ;  /* 0x0000006c656c7220 */ /* 0x000fe20000400000 */
[----:B------:R-:W-:Y:S01]  /*112c0*/  F2FP.PACK_AB R156, R21, R156 ;  /* 0x0000009c159c723e */ /* 0x000fe200000000ff */
[----:B------:R0:W-:Y:S01]  /*112d0*/  STS [R73+0x118], R44 ;  /* 0x0001182c49007388 */ /* 0x0001e20000000800 */
[----:B------:R-:W-:Y:S01]  /*112e0*/  F2FP.PACK_AB R157, R22, R71 ;  /* 0x00000047169d723e */ /* 0x000fe200000000ff */
[----:B------:R-:W-:Y:S01]  /*112f0*/  FMUL R102, R102, R93 ;  /* 0x0000005d66667220 */ /* 0x000fe20000400000 */
[----:B------:R-:W-:Y:S01]  /*11300*/  F2FP.PACK_AB R158, R43, R72 ;  /* 0x000000482b9e723e */ /* 0x000fe200000000ff */
[----:B------:R1:W-:Y:S01]  /*11310*/  STS [R73+0x120], R45 ;  /* 0x0001202d49007388 */ /* 0x0003e20000000800 */
[----:B------:R-:W-:-:S02]  /*11320*/  F2FP.PACK_AB R159, R42, R75 ;  /* 0x0000004b2a9f723e */ /* 0x000fc400000000ff */
[----:B------:R-:W-:Y:S01]  /*11330*/  IADD3 R4, P0, R183, c[0x0][0x168], RZ ;  /* 0x00005a00b7047a10 */ /* 0x000fe20007f1e0ff */
[----:B------:R5:W-:Y:S01]  /*11340*/  STS [R73+0x128], R46 ;  /* 0x0001282e49007388 */ /* 0x000be20000000800 */
[-C--:B------:R-:W-:Y:S01]  /*11350*/  FMUL R160, R160, R106.reuse ;  /* 0x0000006aa0a07220 */ /* 0x080fe20000400000 */
[-C--:B------:R-:W-:Y:S01]  /*11360*/  FMUL R77, R77, R106.reuse ;  /* 0x0000006a4d4d7220 */ /* 0x080fe20000400000 */
[-C--:B0-----:R-:W-:Y:S01]  /*11370*/  FMUL R44, R161, R106.reuse ;  /* 0x0000006aa12c7220 */ /* 0x081fe20000400000 */
[----:B------:R0:W-:Y:S01]  /*11380*/  STS [R73+0x130], R47 ;  /* 0x0001302f49007388 */ /* 0x0001e20000000800 */
[-C--:B------:R-:W-:Y:S01]  /*11390*/  FMUL R78, R78, R106.reuse ;  /* 0x0000006a4e4e7220 */ /* 0x080fe20000400000 */
[-C--:B-1----:R-:W-:Y:S01]  /*113a0*/  FMUL R45, R76, R106.reuse ;  /* 0x0000006a4c2d7220 */ /* 0x082fe20000400000 */
[----:B------:R-:W-:Y:S01]  /*113b0*/  FMUL R79, R79, R106 ;  /* 0x0000006a4f4f7220 */ /* 0x000fe20000400000 */
[----:B------:R1:W-:Y:S01]  /*113c0*/  STS [R73+0x18], R0 ;  /* 0x0000180049007388 */ /* 0x0003e20000000800 */
[----:B------:R-:W-:Y:S01]  /*113d0*/  FMUL R164, R164, R94 ;  /* 0x0000005ea4a47220 */ /* 0x000fe20000400000 */
[----:B-----5:R-:W-:Y:S01]  /*113e0*/  FMUL R46, R163, R106 ;  /* 0x0000006aa32e7220 */ /* 0x020fe20000400000 */
[-C--:B------:R-:W-:Y:S01]  /*113f0*/  FMUL R81, R81, R94.reuse ;  /* 0x0000005e51517220 */ /* 0x080fe20000400000 */
[----:B------:R5:W-:Y:S01]  /*11400*/  STS [R73+0x138], R48 ;  /* 0x0001383049007388 */ /* 0x000be20000000800 */
[----:B------:R-:W-:Y:S01]  /*11410*/  FMUL R80, R80, R94 ;  /* 0x0000005e50507220 */ /* 0x000fe20000400000 */
[----:B0-----:R-:W-:Y:S01]  /*11420*/  FMUL R47, R162, R106 ;  /* 0x0000006aa22f7220 */ /* 0x001fe20000400000 */
[-C--:B------:R-:W-:Y:S01]  /*11430*/  FMUL R165, R165, R94.reuse ;  /* 0x0000005ea5a57220 */ /* 0x080fe20000400000 */
[----:B------:R0:W-:Y:S01]  /*11440*/  STS [R73+0x140], R49 ;  /* 0x0001403149007388 */ /* 0x0001e20000000800 */
[-C--:B------:R-:W-:Y:S01]  /*11450*/  FMUL R82, R82, R94.reuse ;  /* 0x0000005e52527220 */ /* 0x080fe20000400000 */
[----:B------:R-:W-:Y:S01]  /*11460*/  FMUL R83, R83, R94 ;  /* 0x0000005e53537220 */ /* 0x000fe20000400000 */
[-C--:B------:R-:W-:Y:S01]  /*11470*/  FMUL R168, R168, R108.reuse ;  /* 0x0000006ca8a87220 */ /* 0x080fe20000400000 */
[----:B-1----:R-:W1:Y:S01]  /*11480*/  S2R R0, SR_CTAID.X ;  /* 0x0000000000007919 */ /* 0x002e620000002500 */
[----:B------:R-:W-:Y:S01]  /*11490*/  FMUL R85, R85, R108 ;  /* 0x0000006c55557220 */ /* 0x000fe20000400000 */
[----:B-----5:R-:W-:Y:S01]  /*114a0*/  FMUL R48, R167, R94 ;  /* 0x0000005ea7307220 */ /* 0x020fe20000400000 */
[-C--:B------:R-:W-:Y:S01]  /*114b0*/  FMUL R86, R86, R108.reuse ;  /* 0x0000006c56567220 */ /* 0x080fe20000400000 */
[----:B------:R5:W-:Y:S01]  /*114c0*/  STS [R73+0x148], R50 ;  /* 0x0001483249007388 */ /* 0x000be20000000800 */
[----:B------:R-:W-:Y:S01]  /*114d0*/  FMUL R87, R87, R108 ;  /* 0x0000006c57577220 */ /* 0x000fe20000400000 */
[----:B0-----:R-:W-:Y:S01]  /*114e0*/  FMUL R49, R166, R94 ;  /* 0x0000005ea6317220 */ /* 0x001fe20000400000 */
[----:B------:R-:W-:Y:S01]  /*114f0*/  IADD3.X R5, R182, c[0x0][0x16c], RZ, P0, !PT ;  /* 0x00005b00b6057a10 */ /* 0x000fe200007fe4ff */
[----:B------:R0:W-:Y:S01]  /*11500*/  STS [R73+0x150], R51 ;  /* 0x0001503349007388 */ /* 0x0001e20000000800 */
[-C--:B------:R-:W-:Y:S01]  /*11510*/  FMUL R248, R248, R102.reuse ;  /* 0x00000066f8f87220 */ /* 0x080fe20000400000 */
[----:B------:R-:W-:-:S02]  /*11520*/  FMUL R19, R88, R102 ;  /* 0x0000006658137220 */ /* 0x000fc40000400000 */
[----:B------:R1:W-:Y:S01]  /*11530*/  STS [R73+0x158], R52 ;  /* 0x0001583449007388 */ /* 0x0003e20000000800 */
[----:B------:R-:W-:Y:S01]  /*11540*/  FMUL R89, R89, R102 ;  /* 0x0000006659597220 */ /* 0x000fe20000400000 */
[----:B-----5:R-:W-:Y:S02]  /*11550*/  FMUL R50, R169, R108 ;  /* 0x0000006ca9327220 */ /* 0x020fe40000400000 */
[----:B------:R5:W-:Y:S01]  /*11560*/  STS [R73+0x160], R53 ;  /* 0x0001603549007388 */ /* 0x000be20000000800 */
[----:B------:R-:W-:Y:S01]  /*11570*/  FMUL R18, R249, R102 ;  /* 0x00000066f9127220 */ /* 0x000fe20000400000 */
[----:B0-----:R-:W-:Y:S01]  /*11580*/  FMUL R51, R84, R108 ;  /* 0x0000006c54337220 */ /* 0x001fe20000400000 */
[-C--:B------:R-:W-:Y:S01]  /*11590*/  FMUL R90, R90, R102.reuse ;  /* 0x000000665a5a7220 */ /* 0x080fe20000400000 */
[----:B------:R0:W-:Y:S01]  /*115a0*/  STS [R73+0x70], R23 ;  /* 0x0000701749007388 */ /* 0x0001e20000000800 */
[----:B------:R-:W-:Y:S01]  /*115b0*/  FMUL R91, R91, R102 ;  /* 0x000000665b5b7220 */ /* 0x000fe20000400000 */
[----:B-1----:R-:W-:Y:S01]  /*115c0*/  FMUL R52, R171, R108 ;  /* 0x0000006cab347220 */ /* 0x002fe20000400000 */
[----:B------:R-:W-:Y:S01]  /*115d0*/  FMUL R20, R251, R102 ;  /* 0x00000066fb147220 */ /* 0x000fe20000400000 */
[----:B------:R-:W-:Y:S01]  /*115e0*/  @!P1 STG.E.128 [R2.64], R156 ;  /* 0x0000009c02009986 */ /* 0x000fe2000c101d04 */
[----:B-----5:R-:W-:Y:S01]  /*115f0*/  FMUL R53, R170, R108 ;  /* 0x0000006caa357220 */ /* 0x020fe20000400000 */
[----:B------:R-:W-:Y:S01]  /*11600*/  F2FP.PACK_AB R76, R45, R160 ;  /* 0x000000a02d4c723e */ /* 0x000fe200000000ff */
[----:B0-----:R-:W-:Y:S01]  /*11610*/  FMUL R23, R250, R102 ;  /* 0x00000066fa177220 */ /* 0x001fe20000400000 */
[----:B------:R-:W-:-:S02]  /*11620*/  F2FP.PACK_AB R77, R44, R77 ;  /* 0x0000004d2c4d723e */ /* 0x000fc400000000ff */
[----:B------:R-:W-:Y:S02]  /*11630*/  F2FP.PACK_AB R78, R47, R78 ;  /* 0x0000004e2f4e723e */ /* 0x000fe400000000ff */
[----:B------:R-:W-:Y:S02]  /*11640*/  F2FP.PACK_AB R79, R46, R79 ;  /* 0x0000004f2e4f723e */ /* 0x000fe400000000ff */
[----:B------:R-:W-:Y:S02]  /*11650*/  F2FP.PACK_AB R164, R81, R164 ;  /* 0x000000a451a4723e */ /* 0x000fe400000000ff */
[----:B------:R-:W-:Y:S02]  /*11660*/  F2FP.PACK_AB R165, R165, R80 ;  /* 0x00000050a5a5723e */ /* 0x000fe400000000ff */
[----:B------:R-:W-:Y:S02]  /*11670*/  F2FP.PACK_AB R166, R49, R82 ;  /* 0x0000005231a6723e */ /* 0x000fe400000000ff */
        /* <DEDUP_REMOVED lines=8> */
[----:B------:R-:W-:Y:S01]  /*11700*/  F2FP.PACK_AB R91, R20, R91 ;  /* 0x0000005b145b723e */ /* 0x000fe200000000ff */
[----:B------:R-:W-:Y:S04]  /*11710*/  @!P2 STG.E.128 [R16.64], R76 ;  /* 0x0000004c1000a986 */ /* 0x000fe8000c101d04 */
[----:B------:R0:W-:Y:S04]  /*11720*/  @!P3 STG.E.128 [R4.64], R164 ;  /* 0x000000a40400b986 */ /* 0x0001e8000c101d04 */
[----:B------:R1:W-:Y:S04]  /*11730*/  STS [R73+0x20], R252 ;  /* 0x000020fc49007388 */ /* 0x0003e80000000800 */
        /* <DEDUP_REMOVED lines=17> */
[----:B------:R1:W-:Y:S01]  /*11850*/  STS [R73+0x1f0], R108 ;  /* 0x0001f06c49007388 */ /* 0x0003e20000000800 */
[----:B----4-:R-:W-:-:S02]  /*11860*/  IADD3 R6, P0, R181, c[0x0][0x168], RZ ;  /* 0x00005a00b5067a10 */ /* 0x010fc40007f1e0ff */
[----:B------:R-:W-:Y:S01]  /*11870*/  IADD3 R8, P1, R180, c[0x0][0x168], RZ ;  /* 0x00005a00b4087a10 */ /* 0x000fe20007f3e0ff */
[----:B------:R1:W-:Y:S04]  /*11880*/  STS [R73+0x100], R41 ;  /* 0x0001002949007388 */ /* 0x0003e80000000800 */
[----:B------:R1:W-:Y:S01]  /*11890*/  STS [R73+0x78], R24 ;  /* 0x0000781849007388 */ /* 0x0003e20000000800 */
[----:B--2---:R-:W-:Y:S02]  /*118a0*/  IADD3.X R7, R177, c[0x0][0x16c], RZ, P0, !PT ;  /* 0x00005b00b1077a10 */ /* 0x004fe400007fe4ff */
[----:B---3--:R-:W-:-:S03]  /*118b0*/  IADD3.X R9, R179, c[0x0][0x16c], RZ, P1, !PT ;  /* 0x00005b00b3097a10 */ /* 0x008fc60000ffe4ff */
        /* <DEDUP_REMOVED lines=18> */
[----:B------:R1:W-:Y:S01]  /*119e0*/  @!P5 STG.E.128 [R8.64], R88 ;  /* 0x000000580800d986 */ /* 0x0003e2000c101d04 */
[----:B------:R-:W-:-:S02]  /*119f0*/  SHF.L.U32 R0, R0, 0x7, RZ ;  /* 0x0000000700007819 */ /* 0x000fc400000006ff */
[----:B------:R-:W-:Y:S02]  /*11a00*/  ISETP.GE.U32.AND P0, PT, R95, 0x3740, PT ;  /* 0x000037405f00780c */ /* 0x000fe40003f06070 */
[----:B------:R-:W-:Y:S02]  /*11a10*/  SHF.R.S32.HI R0, RZ, 0x1f, R0 ;  /* 0x0000001fff007819 */ /* 0x000fe40000011400 */
[----:B0-----:R-:W-:Y:S02]  /*11a20*/  SHF.L.U32 R4, R178, 0x4, RZ ;  /* 0x00000004b2047819 */ /* 0x001fe400000006ff */
[----:B------:R-:W-:Y:S02]  /*11a30*/  ISETP.GE.U32.AND.EX P0, PT, R0, RZ, PT, P0 ;  /* 0x000000ff0000720c */ /* 0x000fe40003f06100 */
[----:B------:R-:W-:-:S05]  /*11a40*/  LOP3.LUT R4, R4, 0x1f0, RZ, 0xe2, !PT ;  /* 0x000001f004047812 */ /* 0x000fca00078ee2ff */
[----:B------:R-:W-:Y:S06]  /*11a50*/  BAR.SYNC 0x0 ;  /* 0x0000000000007b1d */ /* 0x000fec0000000000 */
[----:B------:R-:W-:Y:S05]  /*11a60*/  @P0 EXIT ;  /* 0x000000000000094d */ /* 0x000fea0003800000 */
[----:B-1----:R-:W0:Y:S01]  /*11a70*/  LDS.128 R4, [R4] ;  /* 0x0000000004047984 */ /* 0x002e220000000c00 */
[----:B------:R-:W-:-:S04]  /*11a80*/  LEA R2, P0, R95, c[0x0][0x170], 0x2 ;  /* 0x00005c005f027a11 */ /* 0x000fc800078010ff */
[----:B------:R-:W-:-:S05]  /*11a90*/  LEA.HI.X R3, R95, c[0x0][0x174], R0, 0x2, P0 ;  /* 0x00005d005f037a11 */ /* 0x000fca00000f1400 */
[----:B0-----:R-:W-:Y:S01]  /*11aa0*/  STG.E.128 [R2.64], R4 ;  /* 0x0000000402007986 */ /* 0x001fe2000c101d04 */
[----:B------:R-:W-:Y:S05]  /*11ab0*/  EXIT ;  /* 0x000000000000794d */ /* 0x000fea0003800000 */
.L_x_0:
[----:B------:R-:W-:-:S00]  /*11ac0*/  BRA `(.L_x_0) ;  /* 0xfffffff000007947 */ /* 0x000fc0000383ffff */
[----:B------:R-:W-:-:S00]  /*11ad0*/  NOP ;  /* 0x0000000000007918 */ /* 0x000fc00000000000 */
        /* <DEDUP_REMOVED lines=10> */
.L_x_1:


//--------------------- .nv.global.init           --------------------------
	.section	.nv.global.init,"aw",@progbits
.nv.global.init:
	.type		_$_str,@object
	.size		_$_str,(_$_str_$_2 - _$_str)
_$_str:
        /*0000*/ 	.byte	0x5f, 0x5f, 0x43, 0x55, 0x44, 0x41, 0x5f, 0x46, 0x54, 0x5a, 0x00
	.type		_$_str_$_2,@object
	.size		_$_str_$_2,(.L_1 - _$_str_$_2)
_$_str_$_2:
        /*000b*/ 	.byte	0x5f, 0x5f, 0x43, 0x55, 0x44, 0x41, 0x5f, 0x50, 0x52, 0x45, 0x43, 0x5f, 0x53, 0x51, 0x52, 0x54
        /*001b*/ 	.byte	0x00
.L_1:


//--------------------- .nv.shared.l2norm_fwd_kernel --------------------------
	.section	.nv.shared.l2norm_fwd_kernel,"aw",@nobits
	.align	16
